	.headerflags	@"EF_CUDA_TEXMODE_UNIFIED EF_CUDA_64BIT_ADDRESS EF_CUDA_ACCELERATORS EF_CUDA_SM90 EF_CUDA_VIRTUAL_SM(EF_CUDA_SM90)"
	.elftype	@"ET_EXEC"


//--------------------- .nv.info                  --------------------------
	.section	.nv.info,"",@"SHT_CUDA_INFO"
	.align	4


	//----- nvinfo : EIATTR_REGCOUNT
	.align		4
        /*0000*/ 	.byte	0x04, 0x2f
        /*0002*/ 	.short	(.L_3 - .L_2)
	.align		4
.L_2:
        /*0004*/ 	.word	index@(l2norm_fwd_kernel)
        /*0008*/ 	.word	0x0000007f


	//----- nvinfo : EIATTR_FRAME_SIZE
	.align		4
.L_3:
        /*000c*/ 	.byte	0x04, 0x11
        /*000e*/ 	.short	(.L_5 - .L_4)
	.align		4
.L_4:
        /*0010*/ 	.word	index@(l2norm_fwd_kernel)
        /*0014*/ 	.word	0x00000000


	//----- nvinfo : EIATTR_MIN_STACK_SIZE
	.align		4
.L_5:
        /*0018*/ 	.byte	0x04, 0x12
        /*001a*/ 	.short	(.L_7 - .L_6)
	.align		4
.L_6:
        /*001c*/ 	.word	index@(l2norm_fwd_kernel)
        /*0020*/ 	.word	0x00000000
.L_7:


//--------------------- .nv.info.l2norm_fwd_kernel --------------------------
	.section	.nv.info.l2norm_fwd_kernel,"",@"SHT_CUDA_INFO"
	.sectionflags	@""
	.align	4


	//----- nvinfo : EIATTR_CUDA_API_VERSION
	.align		4
        /*0000*/ 	.byte	0x04, 0x37
        /*0002*/ 	.short	(.L_9 - .L_8)
.L_8:
        /*0004*/ 	.word	0x00000080


	//----- nvinfo : EIATTR_KPARAM_INFO
	.align		4
.L_9:
        /*0008*/ 	.byte	0x04, 0x17
        /*000a*/ 	.short	(.L_11 - .L_10)
.L_10:
        /*000c*/ 	.word	0x00000000
        /*0010*/ 	.short	0x0004
        /*0012*/ 	.short	0x0020
        /*0014*/ 	.byte	0x00, 0xf4, 0x21, 0x00


	//----- nvinfo : EIATTR_KPARAM_INFO
	.align		4
.L_11:
        /*0018*/ 	.byte	0x04, 0x17
        /*001a*/ 	.short	(.L_13 - .L_12)
.L_12:
        /*001c*/ 	.word	0x00000000
        /*0020*/ 	.short	0x0003
        /*0022*/ 	.short	0x0018
        /*0024*/ 	.byte	0x00, 0xf0, 0x11, 0x00


	//----- nvinfo : EIATTR_KPARAM_INFO
	.align		4
.L_13:
        /*0028*/ 	.byte	0x04, 0x17
        /*002a*/ 	.short	(.L_15 - .L_14)
.L_14:
        /*002c*/ 	.word	0x00000000
        /*0030*/ 	.short	0x0002
        /*0032*/ 	.short	0x0010
        /*0034*/ 	.byte	0x00, 0xf4, 0x21, 0x00


	//----- nvinfo : EIATTR_KPARAM_INFO
	.align		4
.L_15:
        /*0038*/ 	.byte	0x04, 0x17
        /*003a*/ 	.short	(.L_17 - .L_16)
.L_16:
        /*003c*/ 	.word	0x00000000
        /*0040*/ 	.short	0x0001
        /*0042*/ 	.short	0x0008
        /*0044*/ 	.byte	0x00, 0xf4, 0x21, 0x00


	//----- nvinfo : EIATTR_KPARAM_INFO
	.align		4
.L_17:
        /*0048*/ 	.byte	0x04, 0x17
        /*004a*/ 	.short	(.L_19 - .L_18)
.L_18:
        /*004c*/ 	.word	0x00000000
        /*0050*/ 	.short	0x0000
        /*0052*/ 	.short	0x0000
        /*0054*/ 	.byte	0x00, 0xf4, 0x21, 0x00


	//----- nvinfo : EIATTR_SPARSE_MMA_MASK
	.align		4
.L_19:
        /*0058*/ 	.byte	0x03, 0x50
        /*005a*/ 	.short	0x0000


	//----- nvinfo : EIATTR_MAXREG_COUNT
	.align		4
        /*005c*/ 	.byte	0x03, 0x1b
        /*005e*/ 	.short	0x00ff


	//----- nvinfo : EIATTR_COOP_GROUP_MASK_REGIDS
	.align		4
        /*0060*/ 	.byte	0x04, 0x29
        /*0062*/ 	.short	(.L_21 - .L_20)


	//   ....[0]....
.L_20:
        /*0064*/ 	.word	0xffffffff


	//   ....[1]....
        /*0068*/ 	.word	0xffffffff


	//   ....[2]....
        /*006c*/ 	.word	0xffffffff


	//   ....[3]....
        /*0070*/ 	.word	0xffffffff


	//   ....[4]....
        /*0074*/ 	.word	0xffffffff


	//   ....[5]....
        /*0078*/ 	.word	0xffffffff


	//   ....[6]....
        /*007c*/ 	.word	0xffffffff


	//   ....[7]....
        /*0080*/ 	.word	0xffffffff


	//   ....[8]....
        /*0084*/ 	.word	0xffffffff


	//   ....[9]....
        /*0088*/ 	.word	0xffffffff


	//   ....[10]....
        /*008c*/ 	.word	0xffffffff


	//   ....[11]....
        /*0090*/ 	.word	0xffffffff


	//   ....[12]....
        /*0094*/ 	.word	0xffffffff


	//   ....[13]....
        /*0098*/ 	.word	0xffffffff


	//   ....[14]....
        /*009c*/ 	.word	0xffffffff


	//   ....[15]....
        /*00a0*/ 	.word	0xffffffff


	//   ....[16]....
        /*00a4*/ 	.word	0xffffffff


	//   ....[17]....
        /*00a8*/ 	.word	0xffffffff


	//   ....[18]....
        /*00ac*/ 	.word	0xffffffff


	//   ....[19]....
        /*00b0*/ 	.word	0xffffffff


	//   ....[20]....
        /*00b4*/ 	.word	0xffffffff


	//   ....[21]....
        /*00b8*/ 	.word	0xffffffff


	//   ....[22]....
        /*00bc*/ 	.word	0xffffffff


	//   ....[23]....
        /*00c0*/ 	.word	0xffffffff


	//   ....[24]....
        /*00c4*/ 	.word	0xffffffff


	//   ....[25]....
        /*00c8*/ 	.word	0xffffffff


	//   ....[26]....
        /*00cc*/ 	.word	0xffffffff


	//   ....[27]....
        /*00d0*/ 	.word	0xffffffff


	//   ....[28]....
        /*00d4*/ 	.word	0xffffffff


	//   ....[29]....
        /*00d8*/ 	.word	0xffffffff


	//   ....[30]....
        /*00dc*/ 	.word	0xffffffff


	//   ....[31]....
        /*00e0*/ 	.word	0xffffffff


	//   ....[32]....
        /*00e4*/ 	.word	0xffffffff


	//   ....[33]....
        /*00e8*/ 	.word	0xffffffff


	//   ....[34]....
        /*00ec*/ 	.word	0xffffffff


	//   ....[35]....
        /*00f0*/ 	.word	0xffffffff


	//   ....[36]....
        /*00f4*/ 	.word	0xffffffff


	//   ....[37]....
        /*00f8*/ 	.word	0xffffffff


	//   ....[38]....
        /*00fc*/ 	.word	0xffffffff


	//   ....[39]....
        /*0100*/ 	.word	0xffffffff


	//   ....[40]....
        /*0104*/ 	.word	0xffffffff


	//   ....[41]....
        /*0108*/ 	.word	0xffffffff


	//   ....[42]....
        /*010c*/ 	.word	0xffffffff


	//   ....[43]....
        /*0110*/ 	.word	0xffffffff


	//   ....[44]....
        /*0114*/ 	.word	0xffffffff


	//   ....[45]....
        /*0118*/ 	.word	0xffffffff


	//   ....[46]....
        /*011c*/ 	.word	0xffffffff


	//   ....[47]....
        /*0120*/ 	.word	0xffffffff


	//   ....[48]....
        /*0124*/ 	.word	0xffffffff


	//   ....[49]....
        /*0128*/ 	.word	0xffffffff


	//   ....[50]....
        /*012c*/ 	.word	0xffffffff


	//   ....[51]....
        /*0130*/ 	.word	0xffffffff


	//   ....[52]....
        /*0134*/ 	.word	0xffffffff


	//   ....[53]....
        /*0138*/ 	.word	0xffffffff


	//   ....[54]....
        /*013c*/ 	.word	0xffffffff


	//   ....[55]....
        /*0140*/ 	.word	0xffffffff


	//   ....[56]....
        /*0144*/ 	.word	0xffffffff


	//   ....[57]....
        /*0148*/ 	.word	0xffffffff


	//   ....[58]....
        /*014c*/ 	.word	0xffffffff


	//   ....[59]....
        /*0150*/ 	.word	0xffffffff


	//   ....[60]....
        /*0154*/ 	.word	0xffffffff


	//   ....[61]....
        /*0158*/ 	.word	0xffffffff


	//   ....[62]....
        /*015c*/ 	.word	0xffffffff


	//   ....[63]....
        /*0160*/ 	.word	0xffffffff


	//----- nvinfo : EIATTR_COOP_GROUP_INSTR_OFFSETS
	.align		4
.L_21:
        /*0164*/ 	.byte	0x04, 0x28
        /*0166*/ 	.short	(.L_23 - .L_22)


	//   ....[0]....
.L_22:
        /*0168*/ 	.word	0x000004e0


	//   ....[1]....
        /*016c*/ 	.word	0x00000520


	//   ....[2]....
        /*0170*/ 	.word	0x00000570


	//   ....[3]....
        /*0174*/ 	.word	0x000006c0


	//   ....[4]....
        /*0178*/ 	.word	0x00001100


	//   ....[5]....
        /*017c*/ 	.word	0x00001120


	//   ....[6]....
        /*0180*/ 	.word	0x00001140


	//   ....[7]....
        /*0184*/ 	.word	0x00001160


	//   ....[8]....
        /*0188*/ 	.word	0x00001470


	//   ....[9]....
        /*018c*/ 	.word	0x00001490


	//   ....[10]....
        /*0190*/ 	.word	0x000014b0


	//   ....[11]....
        /*0194*/ 	.word	0x000014d0


	//   ....[12]....
        /*0198*/ 	.word	0x000017d0


	//   ....[13]....
        /*019c*/ 	.word	0x000017f0


	//   ....[14]....
        /*01a0*/ 	.word	0x00001810


	//   ....[15]....
        /*01a4*/ 	.word	0x00001830


	//   ....[16]....
        /*01a8*/ 	.word	0x00001b30


	//   ....[17]....
        /*01ac*/ 	.word	0x00001b50


	//   ....[18]....
        /*01b0*/ 	.word	0x00001b70


	//   ....[19]....
        /*01b4*/ 	.word	0x00001b90


	//   ....[20]....
        /*01b8*/ 	.word	0x00001e90


	//   ....[21]....
        /*01bc*/ 	.word	0x00001eb0


	//   ....[22]....
        /*01c0*/ 	.word	0x00001ed0


	//   ....[23]....
        /*01c4*/ 	.word	0x00001ef0


	//   ....[24]....
        /*01c8*/ 	.word	0x000021f0


	//   ....[25]....
        /*01cc*/ 	.word	0x00002210


	//   ....[26]....
        /*01d0*/ 	.word	0x00002230


	//   ....[27]....
        /*01d4*/ 	.word	0x00002250


	//   ....[28]....
        /*01d8*/ 	.word	0x00002550


	//   ....[29]....
        /*01dc*/ 	.word	0x00002570


	//   ....[30]....
        /*01e0*/ 	.word	0x00002590


	//   ....[31]....
        /*01e4*/ 	.word	0x000025b0


	//   ....[32]....
        /*01e8*/ 	.word	0x00002880


	//   ....[33]....
        /*01ec*/ 	.word	0x000028a0


	//   ....[34]....
        /*01f0*/ 	.word	0x000028c0


	//   ....[35]....
        /*01f4*/ 	.word	0x000028e0


	//   ....[36]....
        /*01f8*/ 	.word	0x00002bd0


	//   ....[37]....
        /*01fc*/ 	.word	0x00002c00


	//   ....[38]....
        /*0200*/ 	.word	0x00002cb0


	//   ....[39]....
        /*0204*/ 	.word	0x00002d70


	//   ....[40]....
        /*0208*/ 	.word	0x00002d80


	//   ....[41]....
        /*020c*/ 	.word	0x00002db0


	//   ....[42]....
        /*0210*/ 	.word	0x00002df0


	//   ....[43]....
        /*0214*/ 	.word	0x00002e60


	//   ....[44]....
        /*0218*/ 	.word	0x000030f0


	//   ....[45]....
        /*021c*/ 	.word	0x00003110


	//   ....[46]....
        /*0220*/ 	.word	0x00003150


	//   ....[47]....
        /*0224*/ 	.word	0x000031b0


	//   ....[48]....
        /*0228*/ 	.word	0x00003450


	//   ....[49]....
        /*022c*/ 	.word	0x00003470


	//   ....[50]....
        /*0230*/ 	.word	0x00003490


	//   ....[51]....
        /*0234*/ 	.word	0x000034e0


	//   ....[52]....
        /*0238*/ 	.word	0x00003610


	//   ....[53]....
        /*023c*/ 	.word	0x00003650


	//   ....[54]....
        /*0240*/ 	.word	0x00003670


	//   ....[55]....
        /*0244*/ 	.word	0x000036b0


	//   ....[56]....
        /*0248*/ 	.word	0x000037f0


	//   ....[57]....
        /*024c*/ 	.word	0x00003830


	//   ....[58]....
        /*0250*/ 	.word	0x00003850


	//   ....[59]....
        /*0254*/ 	.word	0x00003870


	//   ....[60]....
        /*0258*/ 	.word	0x000039f0


	//   ....[61]....
        /*025c*/ 	.word	0x00003a10


	//   ....[62]....
        /*0260*/ 	.word	0x00003a30


	//   ....[63]....
        /*0264*/ 	.word	0x00003a50


	//----- nvinfo : EIATTR_EXIT_INSTR_OFFSETS
	.align		4
.L_23:
        /*0268*/ 	.byte	0x04, 0x1c
        /*026a*/ 	.short	(.L_25 - .L_24)


	//   ....[0]....
.L_24:
        /*026c*/ 	.word	0x00004590


	//   ....[1]....
        /*0270*/ 	.word	0x000045c0


	//----- nvinfo : EIATTR_REQNTID
	.align		4
.L_25:
        /*0274*/ 	.byte	0x04, 0x10
        /*0276*/ 	.short	(.L_27 - .L_26)
.L_26:
        /*0278*/ 	.word	0x00000080
        /*027c*/ 	.word	0x00000001
        /*0280*/ 	.word	0x00000001


	//----- nvinfo : EIATTR_CBANK_PARAM_SIZE
	.align		4
.L_27:
        /*0284*/ 	.byte	0x03, 0x19
        /*0286*/ 	.short	0x0028


	//----- nvinfo : EIATTR_PARAM_CBANK
	.align		4
        /*0288*/ 	.byte	0x04, 0x0a
        /*028a*/ 	.short	(.L_29 - .L_28)
	.align		4
.L_28:
        /*028c*/ 	.word	index@(.nv.constant0.l2norm_fwd_kernel)
        /*0290*/ 	.short	0x0210
        /*0292*/ 	.short	0x0028


	//----- nvinfo : EIATTR_SW_WAR
	.align		4
.L_29:
        /*0294*/ 	.byte	0x04, 0x36
        /*0296*/ 	.short	(.L_31 - .L_30)
.L_30:
        /*0298*/ 	.word	0x00000008
.L_31:


//--------------------- .nv.callgraph             --------------------------
	.section	.nv.callgraph,"",@"SHT_CUDA_CALLGRAPH"
	.align	4
	.sectionentsize	8
	.align		4
        /*0000*/ 	.word	0x00000000
	.align		4
        /*0004*/ 	.word	0xffffffff
	.align		4
        /*0008*/ 	.word	0x00000000
	.align		4
        /*000c*/ 	.word	0xfffffffe
	.align		4
        /*0010*/ 	.word	0x00000000
	.align		4
        /*0014*/ 	.word	0xfffffffd
	.align		4
        /*0018*/ 	.word	0x00000000
	.align		4
        /*001c*/ 	.word	0xfffffffc


//--------------------- .nv.constant4             --------------------------
	.section	.nv.constant4,"a",@progbits
	.align	8
	.align		8
.nv.constant4:
        /*0000*/ 	.dword	_$_str
	.align		8
        /*0008*/ 	.dword	_$_str_$_2


//--------------------- .text.l2norm_fwd_kernel   --------------------------
	.section	.text.l2norm_fwd_kernel,"ax",@progbits
	.sectionflags	@"SHF_BARRIERS=1"
	.align	128
        .global         l2norm_fwd_kernel
        .type           l2norm_fwd_kernel,@function
        .size           l2norm_fwd_kernel,(.L_x_1 - l2norm_fwd_kernel)
        .other          l2norm_fwd_kernel,@"STO_CUDA_ENTRY STV_DEFAULT"
l2norm_fwd_kernel:
.text.l2norm_fwd_kernel:
[----:B------:R-:W0:Y:S01]  /*0000*/  LDC R1, c[0x0][0x28] ;  /* 0x00000a00ff017b82 */ /* 0x000e220000000800 */
[----:B------:R-:W1:Y:S01]  /*0010*/  S2R R0, SR_TID.X ;  /* 0x0000000000007919 */ /* 0x000e620000002100 */
[----:B------:R-:W-:Y:S01]  /*0020*/  ULDC.64 UR4, c[0x0][0x210] ;  /* 0x0000840000047ab9 */ /* 0x000fe20000000a00 */
[----:B------:R-:W-:Y:S02]  /*0030*/  CS2R R88, SRZ ;  /* 0x0000000000587805 */ /* 0x000fe4000001ff00 */
[----:B------:R-:W-:Y:S01]  /*0040*/  CS2R R90, SRZ ;  /* 0x00000000005a7805 */ /* 0x000fe2000001ff00 */
[----:B------:R-:W2:Y:S01]  /*0050*/  S2R R15, SR_CTAID.X ;  /* 0x00000000000f7919 */ /* 0x000ea20000002500 */
[----:B------:R-:W-:Y:S01]  /*0060*/  ULDC.64 UR6, c[0x0][0x208] ;  /* 0x0000820000067ab9 */ /* 0x000fe20000000a00 */
[----:B------:R-:W-:Y:S01]  /*0070*/  CS2R R18, SRZ ;  /* 0x0000000000127805 */ /* 0x000fe2000001ff00 */
[----:B------:R-:W-:Y:S01]  /*0080*/  ULDC UR8, c[0x0][0x228] ;  /* 0x00008a0000087ab9 */ /* 0x000fe20000000800 */
[----:B------:R-:W-:Y:S01]  /*0090*/  ULDC.64 UR10, c[0x0][0x218] ;  /* 0x00008600000a7ab9 */ /* 0x000fe20000000a00 */
[----:B-1----:R-:W-:Y:S01]  /*00a0*/  SHF.R.U32.HI R14, RZ, 0x4, R0 ;  /* 0x00000004ff0e7819 */ /* 0x002fe20000011600 */
[----:B------:R-:W-:Y:S01]  /*00b0*/  IMAD.SHL.U32 R2, R0, 0x8, RZ ;  /* 0x0000000800027824 */ /* 0x000fe200078e00ff */
[----:B--2---:R-:W-:-:S02]  /*00c0*/  SHF.L.U32 R15, R15, 0x7, RZ ;  /* 0x000000070f0f7819 */ /* 0x004fc400000006ff */
[----:B------:R-:W-:Y:S02]  /*00d0*/  SGXT.U32 R14, R14, 0x3 ;  /* 0x000000030e0e781a */ /* 0x000fe40000000000 */
[----:B------:R-:W-:Y:S02]  /*00e0*/  LOP3.LUT R13, R2, 0x78, RZ, 0xc0, !PT ;  /* 0x00000078020d7812 */ /* 0x000fe400078ec0ff */
[----:B------:R-:W-:Y:S02]  /*00f0*/  LOP3.LUT R3, R14, R15, RZ, 0xfc, !PT ;  /* 0x0000000f0e037212 */ /* 0x000fe400078efcff */
[----:B------:R-:W-:-:S03]  /*0100*/  ISETP.GT.AND P1, PT, R15, -0x1, PT ;  /* 0xffffffff0f00780c */ /* 0x000fc60003f24270 */
[C---:B------:R-:W-:Y:S01]  /*0110*/  IMAD.WIDE R20, R3.reuse, 0x80, RZ ;  /* 0x0000008003147825 */ /* 0x040fe200078e02ff */
[----:B------:R-:W-:Y:S02]  /*0120*/  ISETP.LT.AND P5, PT, R3, 0xc000, P1 ;  /* 0x0000c0000300780c */ /* 0x000fe40000fa1270 */
[----:B------:R-:W-:-:S04]  /*0130*/  LOP3.LUT R20, R20, R13, RZ, 0xfc, !PT ;  /* 0x0000000d14147212 */ /* 0x000fc800078efcff */
[C---:B------:R-:W-:Y:S02]  /*0140*/  SHF.L.U32 R96, R20.reuse, 0x1, RZ ;  /* 0x0000000114607819 */ /* 0x040fe400000006ff */
[----:B------:R-:W-:Y:S02]  /*0150*/  SHF.L.U64.HI R20, R20, 0x1, R21 ;  /* 0x0000000114147819 */ /* 0x000fe40000010215 */
[----:B------:R-:W-:-:S04]  /*0160*/  IADD3 R2, P0, R96, UR4, RZ ;  /* 0x0000000460027c10 */ /* 0x000fc8000ff1e0ff */
[----:B------:R-:W-:-:S05]  /*0170*/  IADD3.X R3, R20, UR5, RZ, P0, !PT ;  /* 0x0000000514037c10 */ /* 0x000fca00087fe4ff */
[----:B------:R-:W2:Y:S01]  /*0180*/  @P5 LDG.E.128 R88, desc[UR6][R2.64] ;  /* 0x0000000602585981 */ /* 0x000ea2000c1e1d00 */
[C-C-:B------:R-:W-:Y:S02]  /*0190*/  LOP3.LUT R115, R14.reuse, 0x8, R15.reuse, 0xfe, !PT ;  /* 0x000000080e737812 */ /* 0x140fe400078efe0f */
[--C-:B------:R-:W-:Y:S02]  /*01a0*/  LOP3.LUT R112, R14, 0x10, R15.reuse, 0xfe, !PT ;  /* 0x000000100e707812 */ /* 0x100fe400078efe0f */
[----:B------:R-:W-:Y:S02]  /*01b0*/  ISETP.LT.AND P3, PT, R115, 0xc000, P1 ;  /* 0x0000c0007300780c */ /* 0x000fe40000f61270 */
[----:B------:R-:W-:Y:S02]  /*01c0*/  LEA.HI R12, R0, 0x78, RZ, 0x1c ;  /* 0x00000078000c7811 */ /* 0x000fe400078fe0ff */
[----:B------:R-:W-:Y:S02]  /*01d0*/  LOP3.LUT R109, R14, 0x18, R15, 0xfe, !PT ;  /* 0x000000180e6d7812 */ /* 0x000fe400078efe0f */
[----:B------:R-:W-:-:S02]  /*01e0*/  IADD3 R33, R15, R12, RZ ;  /* 0x0000000c0f217210 */ /* 0x000fc40007ffe0ff */
[C-C-:B------:R-:W-:Y:S02]  /*01f0*/  LOP3.LUT R98, R15.reuse, 0x30, R14.reuse, 0xfe, !PT ;  /* 0x000000300f627812 */ /* 0x140fe400078efe0e */
[C-C-:B------:R-:W-:Y:S02]  /*0200*/  LOP3.LUT R106, R15.reuse, 0x20, R14.reuse, 0xfe, !PT ;  /* 0x000000200f6a7812 */ /* 0x140fe400078efe0e */
[C-C-:B------:R-:W-:Y:S01]  /*0210*/  LOP3.LUT R62, R15.reuse, 0x50, R14.reuse, 0xfe, !PT ;  /* 0x000000500f3e7812 */ /* 0x140fe200078efe0e */
[----:B------:R-:W-:Y:S01]  /*0220*/  IMAD.WIDE R10, R98, 0x80, RZ ;  /* 0x00000080620a7825 */ /* 0x000fe200078e02ff */
[C-C-:B------:R-:W-:Y:S02]  /*0230*/  LOP3.LUT R66, R15.reuse, 0x58, R14.reuse, 0xfe, !PT ;  /* 0x000000580f427812 */ /* 0x140fe400078efe0e */
[----:B------:R-:W-:Y:S02]  /*0240*/  LOP3.LUT R101, R15, 0x28, R14, 0xfe, !PT ;  /* 0x000000280f657812 */ /* 0x000fe400078efe0e */
[----:B------:R-:W-:-:S02]  /*0250*/  LOP3.LUT R37, R10, R13, RZ, 0xfc, !PT ;  /* 0x0000000d0a257212 */ /* 0x000fc400078efcff */
[C-C-:B------:R-:W-:Y:S02]  /*0260*/  LOP3.LUT R54, R15.reuse, 0x40, R14.reuse, 0xfe, !PT ;  /* 0x000000400f367812 */ /* 0x140fe400078efe0e */
[----:B------:R-:W-:Y:S02]  /*0270*/  LOP3.LUT R58, R15, 0x48, R14, 0xfe, !PT ;  /* 0x000000480f3a7812 */ /* 0x000fe400078efe0e */
[C---:B--2---:R-:W-:Y:S01]  /*0280*/  PRMT R124, R88.reuse, 0x7632, R124 ;  /* 0x00007632587c7816 */ /* 0x044fe2000000007c */
[C---:B------:R-:W-:Y:S01]  /*0290*/  IMAD.U32 R79, R89.reuse, 0x10000, RZ ;  /* 0x00010000594f7824 */ /* 0x040fe200078e00ff */
[----:B------:R-:W-:Y:S01]  /*02a0*/  SHF.L.U32 R88, R88, 0x10, RZ ;  /* 0x0000001058587819 */ /* 0x000fe200000006ff */
[----:B------:R-:W-:Y:S01]  /*02b0*/  IMAD.U32 R78, R90, 0x10000, RZ ;  /* 0x000100005a4e7824 */ /* 0x000fe200078e00ff */
[----:B------:R-:W-:Y:S01]  /*02c0*/  PRMT R76, R89, 0x7632, R76 ;  /* 0x00007632594c7816 */ /* 0x000fe2000000004c */
[----:B------:R-:W-:Y:S01]  /*02d0*/  IMAD.U32 R124, R124, 0x10000, RZ ;  /* 0x000100007c7c7824 */ /* 0x000fe200078e00ff */
[----:B------:R-:W-:Y:S01]  /*02e0*/  PRMT R118, R90, 0x7632, R118 ;  /* 0x000076325a767816 */ /* 0x000fe20000000076 */
[----:B------:R-:W-:Y:S01]  /*02f0*/  IMAD.U32 R120, R91, 0x10000, RZ ;  /* 0x000100005b787824 */ /* 0x000fe200078e00ff */
[----:B------:R-:W-:Y:S01]  /*0300*/  SHF.L.U32 R76, R76, 0x10, RZ ;  /* 0x000000104c4c7819 */ /* 0x000fe200000006ff */
[----:B------:R-:W-:Y:S01]  /*0310*/  FMUL R5, R124, R124 ;  /* 0x0000007c7c057220 */ /* 0x000fe20000400000 */
[----:B------:R-:W-:-:S02]  /*0320*/  SHF.L.U32 R118, R118, 0x10, RZ ;  /* 0x0000001076767819 */ /* 0x000fc400000006ff */
[----:B------:R-:W-:Y:S01]  /*0330*/  PRMT R122, R91, 0x7632, R122 ;  /* 0x000076325b7a7816 */ /* 0x000fe2000000007a */
[----:B------:R-:W-:Y:S01]  /*0340*/  FFMA R4, R88, R88, R5 ;  /* 0x0000005858047223 */ /* 0x000fe20000000005 */
[----:B------:R-:W-:Y:S01]  /*0350*/  LOP3.LUT R70, R15, 0x60, R14, 0xfe, !PT ;  /* 0x000000600f467812 */ /* 0x000fe200078efe0e */
[----:B------:R-:W-:Y:S01]  /*0360*/  IMAD.WIDE R22, R62, 0x80, RZ ;  /* 0x000000803e167825 */ /* 0x000fe200078e02ff */
[----:B------:R-:W-:-:S03]  /*0370*/  SHF.L.U32 R122, R122, 0x10, RZ ;  /* 0x000000107a7a7819 */ /* 0x000fc600000006ff */
[----:B------:R-:W-:Y:S01]  /*0380*/  FFMA R5, R79, R79, R4 ;  /* 0x0000004f4f057223 */ /* 0x000fe20000000004 */
[----:B------:R-:W-:Y:S01]  /*0390*/  LOP3.LUT R77, R15, 0x68, R14, 0xfe, !PT ;  /* 0x000000680f4d7812 */ /* 0x000fe200078efe0e */
[----:B------:R-:W-:Y:S01]  /*03a0*/  IMAD.WIDE R104, R101, 0x80, RZ ;  /* 0x0000008065687825 */ /* 0x000fe200078e02ff */
[----:B------:R-:W-:-:S03]  /*03b0*/  SHF.L.U64.HI R99, R37, 0x1, R11 ;  /* 0x0000000125637819 */ /* 0x000fc6000001020b */
[----:B------:R-:W-:Y:S01]  /*03c0*/  FFMA R5, R76, R76, R5 ;  /* 0x0000004c4c057223 */ /* 0x000fe20000000005 */
[----:B------:R-:W-:Y:S01]  /*03d0*/  LOP3.LUT R89, R15, 0x70, R14, 0xfe, !PT ;  /* 0x000000700f597812 */ /* 0x000fe200078efe0e */
[----:B------:R-:W-:Y:S01]  /*03e0*/  IMAD.WIDE R92, R54, 0x80, RZ ;  /* 0x00000080365c7825 */ /* 0x000fe200078e02ff */
[----:B------:R-:W-:-:S03]  /*03f0*/  LOP3.LUT R22, R22, R13, RZ, 0xfc, !PT ;  /* 0x0000000d16167212 */ /* 0x000fc600078efcff */
[----:B------:R-:W-:Y:S01]  /*0400*/  FFMA R5, R78, R78, R5 ;  /* 0x0000004e4e057223 */ /* 0x000fe20000000005 */
[-C--:B------:R-:W-:Y:S01]  /*0410*/  LOP3.LUT R39, R104, R13.reuse, RZ, 0xfc, !PT ;  /* 0x0000000d68277212 */ /* 0x080fe200078efcff */
[----:B------:R-:W-:Y:S01]  /*0420*/  IMAD.WIDE R10, R66, 0x80, RZ ;  /* 0x00000080420a7825 */ /* 0x000fe200078e02ff */
[----:B------:R-:W-:-:S03]  /*0430*/  LOP3.LUT R31, R92, R13, RZ, 0xfc, !PT ;  /* 0x0000000d5c1f7212 */ /* 0x000fc600078efcff */
[----:B------:R-:W-:Y:S01]  /*0440*/  FFMA R5, R118, R118, R5 ;  /* 0x0000007676057223 */ /* 0x000fe20000000005 */
[----:B------:R-:W-:Y:S01]  /*0450*/  IMAD.WIDE R90, R58, 0x80, RZ ;  /* 0x000000803a5a7825 */ /* 0x000fe200078e02ff */
[----:B------:R-:W-:-:S03]  /*0460*/  SHF.L.U64.HI R81, R22, 0x1, R23 ;  /* 0x0000000116517819 */ /* 0x000fc60000010217 */
[----:B------:R-:W-:Y:S01]  /*0470*/  FFMA R5, R120, R120, R5 ;  /* 0x0000007878057223 */ /* 0x000fe20000000005 */
[C---:B------:R-:W-:Y:S02]  /*0480*/  SHF.L.U64.HI R104, R39.reuse, 0x1, R105 ;  /* 0x0000000127687819 */ /* 0x040fe40000010269 */
[----:B------:R-:W-:Y:S01]  /*0490*/  LOP3.LUT R29, R90, R13, RZ, 0xfc, !PT ;  /* 0x0000000d5a1d7212 */ /* 0x000fe200078efcff */
[----:B------:R-:W-:Y:S01]  /*04a0*/  FFMA R5, R122, R122, R5 ;  /* 0x0000007a7a057223 */ /* 0x000fe20000000005 */
[----:B------:R-:W-:Y:S01]  /*04b0*/  SHF.L.U32 R105, R39, 0x1, RZ ;  /* 0x0000000127697819 */ /* 0x000fe200000006ff */
[----:B------:R-:W-:Y:S01]  /*04c0*/  IMAD.SHL.U32 R100, R37, 0x2, RZ ;  /* 0x0000000225647824 */ /* 0x000fe200078e00ff */
[----:B------:R-:W-:Y:S02]  /*04d0*/  SHF.L.U64.HI R92, R31, 0x1, R93 ;  /* 0x000000011f5c7819 */ /* 0x000fe4000001025d */
[----:B------:R-:W1:Y:S01]  /*04e0*/  SHFL.BFLY PT, R2, R5, 0x8, 0x1f ;  /* 0x0d001f0005027f89 */ /* 0x000e6200000e0000 */
[----:B------:R-:W-:Y:S01]  /*04f0*/  SHF.L.U64.HI R90, R29, 0x1, R91 ;  /* 0x000000011d5a7819 */ /* 0x000fe2000001025b */
[----:B-1----:R-:W-:Y:S01]  /*0500*/  FADD R7, R5, R2 ;  /* 0x0000000205077221 */ /* 0x002fe20000000000 */
[----:B------:R-:W-:-:S04]  /*0510*/  IMAD.WIDE R4, R33, 0x80, RZ ;  /* 0x0000008021047825 */ /* 0x000fc800078e02ff */
[----:B------:R-:W1:Y:S01]  /*0520*/  SHFL.BFLY PT, R2, R7, 0x4, 0x1f ;  /* 0x0c801f0007027f89 */ /* 0x000e6200000e0000 */
[----:B------:R-:W-:-:S04]  /*0530*/  LOP3.LUT R27, R4, R13, RZ, 0xfc, !PT ;  /* 0x0000000d041b7212 */ /* 0x000fc800078efcff */
[----:B------:R-:W-:Y:S01]  /*0540*/  SHF.L.U64.HI R4, R27, 0x1, R5 ;  /* 0x000000011b047819 */ /* 0x000fe20000010205 */
[----:B-1----:R-:W-:Y:S01]  /*0550*/  FADD R8, R7, R2 ;  /* 0x0000000207087221 */ /* 0x002fe20000000000 */
[----:B------:R-:W-:-:S04]  /*0560*/  LEA.HI R2, R0, 0x38, RZ, 0x1c ;  /* 0x0000003800027811 */ /* 0x000fc800078fe0ff */
[----:B------:R-:W1:Y:S01]  /*0570*/  SHFL.BFLY PT, R9, R8, 0x2, 0x1f ;  /* 0x0c401f0008097f89 */ /* 0x000e6200000e0000 */
[----:B------:R-:W-:Y:S02]  /*0580*/  IMAD.IADD R6, R15, 0x1, R2 ;  /* 0x000000010f067824 */ /* 0x000fe400078e0202 */
[----:B------:R-:W-:-:S03]  /*0590*/  IMAD.WIDE R2, R115, 0x80, RZ ;  /* 0x0000008073027825 */ /* 0x000fc600078e02ff */
[C---:B------:R-:W-:Y:S01]  /*05a0*/  ISETP.LT.AND P0, PT, R6.reuse, 0xc000, P1 ;  /* 0x0000c0000600780c */ /* 0x040fe20000f01270 */
[----:B------:R-:W-:Y:S01]  /*05b0*/  IMAD.WIDE R24, R6, 0x80, RZ ;  /* 0x0000008006187825 */ /* 0x000fe200078e02ff */
[----:B------:R-:W-:-:S03]  /*05c0*/  LOP3.LUT R17, R2, R13, RZ, 0xfc, !PT ;  /* 0x0000000d02117212 */ /* 0x000fc600078efcff */
[----:B------:R-:W-:Y:S01]  /*05d0*/  IMAD.WIDE R6, R109, 0x80, RZ ;  /* 0x000000806d067825 */ /* 0x000fe200078e02ff */
[----:B------:R-:W-:Y:S02]  /*05e0*/  SHF.L.U64.HI R117, R17, 0x1, R3 ;  /* 0x0000000111757819 */ /* 0x000fe40000010203 */
[-C--:B------:R-:W-:Y:S01]  /*05f0*/  LOP3.LUT R35, R24, R13.reuse, RZ, 0xfc, !PT ;  /* 0x0000000d18237212 */ /* 0x080fe200078efcff */
[----:B------:R-:W-:Y:S01]  /*0600*/  IMAD.WIDE R2, R112, 0x80, RZ ;  /* 0x0000008070027825 */ /* 0x000fe200078e02ff */
[-C--:B------:R-:W-:Y:S02]  /*0610*/  LOP3.LUT R41, R6, R13.reuse, RZ, 0xfc, !PT ;  /* 0x0000000d06297212 */ /* 0x080fe400078efcff */
[----:B------:R-:W-:Y:S01]  /*0620*/  SHF.L.U64.HI R24, R35, 0x1, R25 ;  /* 0x0000000123187819 */ /* 0x000fe20000010219 */
[----:B------:R-:W-:Y:S01]  /*0630*/  IMAD.SHL.U32 R116, R17, 0x2, RZ ;  /* 0x0000000211747824 */ /* 0x000fe200078e00ff */
[----:B------:R-:W-:Y:S02]  /*0640*/  LOP3.LUT R113, R2, R13, RZ, 0xfc, !PT ;  /* 0x0000000d02717212 */ /* 0x000fe400078efcff */
[----:B------:R-:W-:-:S02]  /*0650*/  CS2R R16, SRZ ;  /* 0x0000000000107805 */ /* 0x000fc4000001ff00 */
[----:B------:R-:W-:Y:S02]  /*0660*/  SHF.L.U64.HI R111, R41, 0x1, R7 ;  /* 0x00000001296f7819 */ /* 0x000fe40000010207 */
[----:B------:R-:W-:Y:S01]  /*0670*/  IADD3 R2, P2, R116, UR4, RZ ;  /* 0x0000000474027c10 */ /* 0x000fe2000ff5e0ff */
[----:B-1----:R-:W-:Y:S01]  /*0680*/  FADD R5, R8, R9 ;  /* 0x0000000908057221 */ /* 0x002fe20000000000 */
[----:B------:R-:W-:Y:S01]  /*0690*/  SHF.L.U64.HI R114, R113, 0x1, R3 ;  /* 0x0000000171727819 */ /* 0x000fe20000010203 */
[----:B------:R-:W-:Y:S01]  /*06a0*/  IMAD.WIDE R8, R106, 0x80, RZ ;  /* 0x000000806a087825 */ /* 0x000fe200078e02ff */
[----:B------:R-:W-:Y:S02]  /*06b0*/  IADD3.X R3, R117, UR5, RZ, P2, !PT ;  /* 0x0000000575037c10 */ /* 0x000fe400097fe4ff */
[----:B------:R-:W1:Y:S01]  /*06c0*/  SHFL.BFLY PT, R6, R5, 0x1, 0x1f ;  /* 0x0c201f0005067f89 */ /* 0x000e6200000e0000 */
[----:B------:R-:W-:-:S03]  /*06d0*/  LOP3.LUT R107, R8, R13, RZ, 0xfc, !PT ;  /* 0x0000000d086b7212 */ /* 0x000fc600078efcff */
[----:B------:R2:W3:Y:S01]  /*06e0*/  @P3 LDG.E.128 R16, desc[UR6][R2.64] ;  /* 0x0000000602103981 */ /* 0x0004e2000c1e1d00 */
[----:B------:R-:W-:Y:S01]  /*06f0*/  SHF.L.U64.HI R108, R107, 0x1, R9 ;  /* 0x000000016b6c7819 */ /* 0x000fe20000010209 */
[----:B-1----:R-:W-:-:S04]  /*0700*/  FADD R6, R5, R6 ;  /* 0x0000000605067221 */ /* 0x002fc80000000000 */
[----:B------:R-:W-:-:S04]  /*0710*/  FADD R5, R6, UR8 ;  /* 0x0000000806057e21 */ /* 0x000fc80008000000 */
[----:B------:R-:W1:Y:S01]  /*0720*/  MUFU.SQRT R21, R5 ;  /* 0x0000000500157308 */ /* 0x000e620000002000 */
[----:B------:R-:W-:Y:S01]  /*0730*/  IMAD.WIDE R8, R70, 0x80, RZ ;  /* 0x0000008046087825 */ /* 0x000fe200078e02ff */
[----:B------:R-:W-:-:S03]  /*0740*/  LOP3.LUT R25, R10, R13, RZ, 0xfc, !PT ;  /* 0x0000000d0a197212 */ /* 0x000fc600078efcff */
[----:B------:R-:W-:-:S04]  /*0750*/  IMAD.WIDE R6, R77, 0x80, RZ ;  /* 0x000000804d067825 */ /* 0x000fc800078e02ff */
[----:B--2---:R-:W-:Y:S01]  /*0760*/  IMAD.WIDE R2, R89, 0x80, RZ ;  /* 0x0000008059027825 */ /* 0x004fe200078e02ff */
[-C--:B------:R-:W-:Y:S02]  /*0770*/  LOP3.LUT R8, R8, R13.reuse, RZ, 0xfc, !PT ;  /* 0x0000000d08087212 */ /* 0x080fe400078efcff */
[-C--:B------:R-:W-:Y:S02]  /*0780*/  LOP3.LUT R23, R6, R13.reuse, RZ, 0xfc, !PT ;  /* 0x0000000d06177212 */ /* 0x080fe400078efcff */
[----:B------:R-:W-:Y:S02]  /*0790*/  LOP3.LUT R2, R2, R13, RZ, 0xfc, !PT ;  /* 0x0000000d02027212 */ /* 0x000fe400078efcff */
[----:B-1----:R-:W-:Y:S02]  /*07a0*/  FSETP.GT.AND P4, PT, |R21|, 8.50705917302346158658e+37, PT ;  /* 0x7e8000001500780b */ /* 0x002fe40003f84200 */
[----:B------:R-:W-:Y:S01]  /*07b0*/  SHF.L.U64.HI R13, R25, 0x1, R11 ;  /* 0x00000001190d7819 */ /* 0x000fe2000001020b */
[----:B------:R-:W-:Y:S01]  /*07c0*/  HFMA2.MMA R11, -RZ, RZ, 1.625, 0 ;  /* 0x3e800000ff0b7435 */ /* 0x000fe200000001ff */
[----:B------:R-:W-:Y:S01]  /*07d0*/  FSETP.GEU.AND P2, PT, |R21|, 1.175494350822287508e-38, PT ;  /* 0x008000001500780b */ /* 0x000fe20003f4e200 */
[----:B------:R-:W-:Y:S01]  /*07e0*/  IMAD.SHL.U32 R113, R113, 0x2, RZ ;  /* 0x0000000271717824 */ /* 0x000fe200078e00ff */
[----:B------:R-:W-:Y:S01]  /*07f0*/  SHF.L.U32 R110, R41, 0x1, RZ ;  /* 0x00000001296e7819 */ /* 0x000fe200000006ff */
[----:B------:R-:W-:Y:S01]  /*0800*/  IMAD.SHL.U32 R107, R107, 0x2, RZ ;  /* 0x000000026b6b7824 */ /* 0x000fe200078e00ff */
[----:B------:R-:W-:-:S02]  /*0810*/  SHF.L.U32 R10, R22, 0x1, RZ ;  /* 0x00000001160a7819 */ /* 0x000fc400000006ff */
[----:B------:R-:W-:-:S03]  /*0820*/  IADD3 R46, P3, R113, UR4, RZ ;  /* 0x00000004712e7c10 */ /* 0x000fc6000ff7e0ff */
[----:B------:R-:W-:Y:S01]  /*0830*/  @P4 FMUL R21, R21, 0.25 ;  /* 0x3e80000015154820 */ /* 0x000fe20000400000 */
[----:B------:R-:W-:Y:S02]  /*0840*/  FSEL R26, R11, 1, P4 ;  /* 0x3f8000000b1a7808 */ /* 0x000fe40002000000 */
[----:B------:R-:W-:Y:S01]  /*0850*/  IADD3 R44, P4, R110, UR4, RZ ;  /* 0x000000046e2c7c10 */ /* 0x000fe2000ff9e0ff */
[----:B------:R-:W-:Y:S01]  /*0860*/  @!P2 FMUL R21, R21, 16777216 ;  /* 0x4b8000001515a820 */ /* 0x000fe20000400000 */
[----:B------:R-:W-:Y:S01]  /*0870*/  SHF.L.U64.HI R5, R8, 0x1, R9 ;  /* 0x0000000108057819 */ /* 0x000fe20000010209 */
[----:B------:R-:W-:Y:S01]  /*0880*/  @!P2 FMUL R26, R26, 16777216 ;  /* 0x4b8000001a1aa820 */ /* 0x000fe20000400000 */
[----:B------:R-:W-:Y:S01]  /*0890*/  IADD3.X R45, R111, UR5, RZ, P4, !PT ;  /* 0x000000056f2d7c10 */ /* 0x000fe2000a7fe4ff */
[----:B------:R-:W-:Y:S01]  /*08a0*/  IMAD.SHL.U32 R9, R23, 0x2, RZ ;  /* 0x0000000217097824 */ /* 0x000fe200078e00ff */
[----:B------:R-:W-:Y:S02]  /*08b0*/  IADD3 R52, P4, R105, UR4, RZ ;  /* 0x0000000469347c10 */ /* 0x000fe4000ff9e0ff */
[----:B------:R-:W-:Y:S01]  /*08c0*/  IADD3 R68, P2, R10, UR4, RZ ;  /* 0x000000040a447c10 */ /* 0x000fe2000ff5e0ff */
[----:B------:R-:W-:Y:S01]  /*08d0*/  IMAD.SHL.U32 R84, R35, 0x2, RZ ;  /* 0x0000000223547824 */ /* 0x000fe200078e00ff */
[----:B------:R-:W-:-:S02]  /*08e0*/  IADD3.X R47, R114, UR5, RZ, P3, !PT ;  /* 0x00000005722f7c10 */ /* 0x000fc40009ffe4ff */
[----:B------:R-:W-:Y:S02]  /*08f0*/  IADD3 R48, P3, R107, UR4, RZ ;  /* 0x000000046b307c10 */ /* 0x000fe4000ff7e0ff */
[----:B------:R-:W-:Y:S02]  /*0900*/  IADD3.X R53, R104, UR5, RZ, P4, !PT ;  /* 0x0000000568357c10 */ /* 0x000fe4000a7fe4ff */
[----:B------:R-:W-:Y:S02]  /*0910*/  IADD3.X R69, R81, UR5, RZ, P2, !PT ;  /* 0x0000000551457c10 */ /* 0x000fe400097fe4ff */
[----:B------:R-:W-:Y:S02]  /*0920*/  SHF.L.U64.HI R6, R23, 0x1, R7 ;  /* 0x0000000117067819 */ /* 0x000fe40000010207 */
[----:B------:R-:W-:Y:S02]  /*0930*/  IADD3 R56, P4, R100, UR4, RZ ;  /* 0x0000000464387c10 */ /* 0x000fe4000ff9e0ff */
[----:B------:R-:W-:Y:S01]  /*0940*/  IADD3 R102, P2, R9, UR4, RZ ;  /* 0x0000000409667c10 */ /* 0x000fe2000ff5e0ff */
[----:B------:R-:W-:Y:S01]  /*0950*/  IMAD.SHL.U32 R91, R29, 0x2, RZ ;  /* 0x000000021d5b7824 */ /* 0x000fe200078e00ff */
[----:B------:R-:W-:-:S02]  /*0960*/  SHF.L.U32 R7, R27, 0x1, RZ ;  /* 0x000000011b077819 */ /* 0x000fc400000006ff */
[----:B------:R-:W-:Y:S02]  /*0970*/  SHF.L.U32 R93, R31, 0x1, RZ ;  /* 0x000000011f5d7819 */ /* 0x000fe400000006ff */
[----:B------:R-:W-:Y:S02]  /*0980*/  IADD3.X R49, R108, UR5, RZ, P3, !PT ;  /* 0x000000056c317c10 */ /* 0x000fe40009ffe4ff */
[----:B------:R-:W-:Y:S01]  /*0990*/  IADD3 R34, P3, R84, UR4, RZ ;  /* 0x0000000454227c10 */ /* 0x000fe2000ff7e0ff */
[----:B------:R-:W-:Y:S01]  /*09a0*/  IMAD.SHL.U32 R80, R25, 0x2, RZ ;  /* 0x0000000219507824 */ /* 0x000fe200078e00ff */
[----:B------:R-:W-:Y:S02]  /*09b0*/  IADD3.X R57, R99, UR5, RZ, P4, !PT ;  /* 0x0000000563397c10 */ /* 0x000fe4000a7fe4ff */
[----:B------:R-:W-:Y:S02]  /*09c0*/  IADD3.X R103, R6, UR5, RZ, P2, !PT ;  /* 0x0000000506677c10 */ /* 0x000fe400097fe4ff */
[----:B------:R-:W-:-:S02]  /*09d0*/  IADD3 R60, P4, R93, UR4, RZ ;  /* 0x000000045d3c7c10 */ /* 0x000fc4000ff9e0ff */
[----:B------:R-:W-:Y:S02]  /*09e0*/  IADD3 R42, P2, R7, UR4, RZ ;  /* 0x00000004072a7c10 */ /* 0x000fe4000ff5e0ff */
[----:B------:R-:W-:Y:S02]  /*09f0*/  IADD3.X R35, R24, UR5, RZ, P3, !PT ;  /* 0x0000000518237c10 */ /* 0x000fe40009ffe4ff */
[----:B------:R-:W-:Y:S01]  /*0a00*/  IADD3 R64, P3, R91, UR4, RZ ;  /* 0x000000045b407c10 */ /* 0x000fe2000ff7e0ff */
[----:B------:R-:W1:Y:S01]  /*0a10*/  MUFU.RCP R83, R21 ;  /* 0x0000001500537308 */ /* 0x000e620000001000 */
[----:B------:R-:W-:Y:S02]  /*0a20*/  SHF.L.U32 R8, R8, 0x1, RZ ;  /* 0x0000000108087819 */ /* 0x000fe400000006ff */
[----:B------:R-:W-:Y:S02]  /*0a30*/  IADD3.X R61, R92, UR5, RZ, P4, !PT ;  /* 0x000000055c3d7c10 */ /* 0x000fe4000a7fe4ff */
[----:B------:R-:W-:-:S02]  /*0a40*/  IADD3.X R43, R4, UR5, RZ, P2, !PT ;  /* 0x00000005042b7c10 */ /* 0x000fc400097fe4ff */
[----:B------:R-:W-:Y:S02]  /*0a50*/  SHF.L.U64.HI R3, R2, 0x1, R3 ;  /* 0x0000000102037819 */ /* 0x000fe40000010203 */
[----:B------:R-:W-:Y:S02]  /*0a60*/  IADD3 R74, P4, R80, UR4, RZ ;  /* 0x00000004504a7c10 */ /* 0x000fe4000ff9e0ff */
[----:B------:R-:W-:Y:S02]  /*0a70*/  IADD3 R84, P2, R84, UR10, RZ ;  /* 0x0000000a54547c10 */ /* 0x000fe4000ff5e0ff */
[----:B------:R-:W-:Y:S02]  /*0a80*/  SHF.L.U32 R2, R2, 0x1, RZ ;  /* 0x0000000102027819 */ /* 0x000fe400000006ff */
[----:B------:R-:W-:Y:S02]  /*0a90*/  IADD3.X R65, R90, UR5, RZ, P3, !PT ;  /* 0x000000055a417c10 */ /* 0x000fe40009ffe4ff */
[----:B------:R-:W-:-:S02]  /*0aa0*/  IADD3 R72, P3, R8, UR4, RZ ;  /* 0x0000000408487c10 */ /* 0x000fc4000ff7e0ff */
[----:B------:R-:W-:Y:S02]  /*0ab0*/  IADD3.X R75, R13, UR5, RZ, P4, !PT ;  /* 0x000000050d4b7c10 */ /* 0x000fe4000a7fe4ff */
[----:B------:R-:W-:Y:S02]  /*0ac0*/  IADD3.X R85, R24, UR11, RZ, P2, !PT ;  /* 0x0000000b18557c10 */ /* 0x000fe400097fe4ff */
[----:B------:R-:W-:Y:S02]  /*0ad0*/  IADD3 R94, P4, R2, UR4, RZ ;  /* 0x00000004025e7c10 */ /* 0x000fe4000ff9e0ff */
[----:B------:R-:W-:Y:S02]  /*0ae0*/  ISETP.LT.AND P2, PT, R106, 0xc000, P1 ;  /* 0x0000c0006a00780c */ /* 0x000fe40000f41270 */
[----:B------:R-:W-:Y:S02]  /*0af0*/  IADD3.X R73, R5, UR5, RZ, P3, !PT ;  /* 0x0000000505497c10 */ /* 0x000fe40009ffe4ff */
[----:B------:R-:W-:-:S02]  /*0b00*/  IADD3 R96, P3, R96, UR10, RZ ;  /* 0x0000000a60607c10 */ /* 0x000fc4000ff7e0ff */
[----:B------:R-:W-:Y:S02]  /*0b10*/  IADD3.X R95, R3, UR5, RZ, P4, !PT ;  /* 0x00000005035f7c10 */ /* 0x000fe4000a7fe4ff */
[----:B------:R-:W-:Y:S02]  /*0b20*/  ISETP.LT.AND P4, PT, R112, 0xc000, P1 ;  /* 0x0000c0007000780c */ /* 0x000fe40000f81270 */
[----:B------:R-:W-:Y:S02]  /*0b30*/  CS2R R36, SRZ ;  /* 0x0000000000247805 */ /* 0x000fe4000001ff00 */
[----:B------:R-:W-:Y:S02]  /*0b40*/  IADD3.X R97, R20, UR11, RZ, P3, !PT ;  /* 0x0000000b14617c10 */ /* 0x000fe40009ffe4ff */
[----:B------:R-:W-:Y:S02]  /*0b50*/  CS2R R38, SRZ ;  /* 0x0000000000267805 */ /* 0x000fe4000001ff00 */
[----:B------:R-:W-:Y:S01]  /*0b60*/  ISETP.LT.AND P3, PT, R33, 0xc000, P1 ;  /* 0x0000c0002100780c */ /* 0x000fe20000f61270 */
[----:B-1----:R-:W-:Y:S01]  /*0b70*/  FMUL R83, R83, R26 ;  /* 0x0000001a53537220 */ /* 0x002fe20000400000 */
[----:B------:R-:W-:-:S02]  /*0b80*/  CS2R R24, SRZ ;  /* 0x0000000000187805 */ /* 0x000fc4000001ff00 */
[----:B------:R-:W-:Y:S02]  /*0b90*/  CS2R R26, SRZ ;  /* 0x00000000001a7805 */ /* 0x000fe4000001ff00 */
[----:B------:R-:W-:Y:S01]  /*0ba0*/  CS2R R28, SRZ ;  /* 0x00000000001c7805 */ /* 0x000fe2000001ff00 */
[----:B------:R-:W2:Y:S01]  /*0bb0*/  @P2 LDG.E.128 R36, desc[UR6][R48.64] ;  /* 0x0000000630242981 */ /* 0x000ea2000c1e1d00 */
[----:B------:R-:W-:Y:S02]  /*0bc0*/  CS2R R30, SRZ ;  /* 0x00000000001e7805 */ /* 0x000fe4000001ff00 */
[----:B------:R-:W-:Y:S02]  /*0bd0*/  ISETP.LT.AND P2, PT, R101, 0xc000, P1 ;  /* 0x0000c0006500780c */ /* 0x000fe40000f41270 */
[----:B------:R-:W-:Y:S01]  /*0be0*/  ISETP.LT.AND P6, PT, R33, 0xc000, P1 ;  /* 0x0000c0002100780c */ /* 0x000fe20000fc1270 */
[----:B------:R-:W4:Y:S01]  /*0bf0*/  @P4 LDG.E.128 R24, desc[UR6][R46.64] ;  /* 0x000000062e184981 */ /* 0x000f22000c1e1d00 */
[----:B------:R-:W-:-:S02]  /*0c00*/  CS2R R20, SRZ ;  /* 0x0000000000147805 */ /* 0x000fc4000001ff00 */
[----:B------:R-:W-:Y:S02]  /*0c10*/  CS2R R22, SRZ ;  /* 0x0000000000167805 */ /* 0x000fe4000001ff00 */
[----:B------:R-:W-:Y:S01]  /*0c20*/  P2R R82, PR, RZ, 0x40 ;  /* 0x00000040ff527803 */ /* 0x000fe20000000000 */
[----:B------:R1:W5:Y:S01]  /*0c30*/  @P3 LDG.E.128 R28, desc[UR6][R42.64] ;  /* 0x000000062a1c3981 */ /* 0x000362000c1e1d00 */
[----:B------:R-:W-:Y:S02]  /*0c40*/  ISETP.LT.AND P6, PT, R109, 0xc000, P1 ;  /* 0x0000c0006d00780c */ /* 0x000fe40000fc1270 */
[----:B------:R-:W-:Y:S02]  /*0c50*/  CS2R R40, SRZ ;  /* 0x0000000000287805 */ /* 0x000fe4000001ff00 */
[----:B------:R-:W-:Y:S01]  /*0c60*/  CS2R R32, SRZ ;  /* 0x0000000000207805 */ /* 0x000fe2000001ff00 */
[----:B------:R0:W2:Y:S01]  /*0c70*/  @P0 LDG.E.128 R20, desc[UR6][R34.64] ;  /* 0x0000000622140981 */ /* 0x0000a2000c1e1d00 */
[----:B-1----:R-:W-:-:S02]  /*0c80*/  CS2R R42, SRZ ;  /* 0x00000000002a7805 */ /* 0x002fc4000001ff00 */
[----:B0-----:R-:W-:-:S04]  /*0c90*/  CS2R R34, SRZ ;  /* 0x0000000000227805 */ /* 0x001fc8000001ff00 */
[----:B------:R-:W2:Y:S01]  /*0ca0*/  @P2 LDG.E.128 R40, desc[UR6][R52.64] ;  /* 0x0000000634282981 */ /* 0x000ea2000c1e1d00 */
[----:B------:R-:W-:Y:S02]  /*0cb0*/  ISETP.LT.AND P2, PT, R98, 0xc000, P1 ;  /* 0x0000c0006200780c */ /* 0x000fe40000f41270 */
[----:B------:R-:W-:Y:S01]  /*0cc0*/  CS2R R46, SRZ ;  /* 0x00000000002e7805 */ /* 0x000fe2000001ff00 */
[----:B------:R0:W2:Y:S02]  /*0cd0*/  @P6 LDG.E.128 R32, desc[UR6][R44.64] ;  /* 0x000000062c206981 */ /* 0x0000a4000c1e1d00 */
[----:B0-----:R-:W-:-:S08]  /*0ce0*/  CS2R R44, SRZ ;  /* 0x00000000002c7805 */ /* 0x001fd0000001ff00 */
[----:B------:R-:W2:Y:S01]  /*0cf0*/  @P2 LDG.E.128 R44, desc[UR6][R56.64] ;  /* 0x00000006382c2981 */ /* 0x000ea2000c1e1d00 */
[----:B------:R-:W-:Y:S02]  /*0d00*/  ISETP.LT.AND P2, PT, R54, 0xc000, P1 ;  /* 0x0000c0003600780c */ /* 0x000fe40000f41270 */
[----:B------:R-:W-:Y:S02]  /*0d10*/  CS2R R48, SRZ ;  /* 0x0000000000307805 */ /* 0x000fe4000001ff00 */
[----:B------:R-:W-:Y:S02]  /*0d20*/  CS2R R50, SRZ ;  /* 0x0000000000327805 */ /* 0x000fe4000001ff00 */
[----:B------:R-:W-:Y:S02]  /*0d30*/  ISETP.LT.AND P6, PT, R66, 0xc000, P1 ;  /* 0x0000c0004200780c */ /* 0x000fe40000fc1270 */
[----:B------:R-:W-:Y:S02]  /*0d40*/  ISETP.LT.AND P4, PT, R62, 0xc000, P1 ;  /* 0x0000c0003e00780c */ /* 0x000fe40000f81270 */
[----:B------:R-:W-:-:S02]  /*0d50*/  CS2R R62, SRZ ;  /* 0x00000000003e7805 */ /* 0x000fc4000001ff00 */
[----:B------:R-:W-:Y:S01]  /*0d60*/  ISETP.LT.AND P3, PT, R58, 0xc000, P1 ;  /* 0x0000c0003a00780c */ /* 0x000fe20000f61270 */
[----:B------:R0:W2:Y:S01]  /*0d70*/  @P2 LDG.E.128 R48, desc[UR6][R60.64] ;  /* 0x000000063c302981 */ /* 0x0000a2000c1e1d00 */
[----:B------:R-:W-:Y:S02]  /*0d80*/  P2R R86, PR, RZ, 0x40 ;  /* 0x00000040ff567803 */ /* 0x000fe40000000000 */
[----:B------:R-:W-:Y:S02]  /*0d90*/  CS2R R52, SRZ ;  /* 0x0000000000347805 */ /* 0x000fe4000001ff00 */
[----:B------:R-:W-:Y:S02]  /*0da0*/  CS2R R54, SRZ ;  /* 0x0000000000367805 */ /* 0x000fe4000001ff00 */
[----:B------:R-:W-:-:S05]  /*0db0*/  CS2R R66, SRZ ;  /* 0x0000000000427805 */ /* 0x000fca000001ff00 */
[----:B------:R1:W2:Y:S01]  /*0dc0*/  @P3 LDG.E.128 R52, desc[UR6][R64.64] ;  /* 0x0000000640343981 */ /* 0x0002a2000c1e1d00 */
[----:B0-----:R-:W-:-:S06]  /*0dd0*/  CS2R R60, SRZ ;  /* 0x00000000003c7805 */ /* 0x001fcc000001ff00 */
[----:B------:R-:W2:Y:S01]  /*0de0*/  @P6 LDG.E.128 R60, desc[UR6][R74.64] ;  /* 0x000000064a3c6981 */ /* 0x000ea2000c1e1d00 */
[----:B------:R-:W-:Y:S02]  /*0df0*/  ISETP.LT.AND P6, PT, R70, 0xc000, P1 ;  /* 0x0000c0004600780c */ /* 0x000fe40000fc1270 */
[----:B-1----:R-:W-:Y:S02]  /*0e00*/  CS2R R64, SRZ ;  /* 0x0000000000407805 */ /* 0x002fe4000001ff00 */
[----:B------:R-:W-:Y:S02]  /*0e10*/  CS2R R56, SRZ ;  /* 0x0000000000387805 */ /* 0x000fe4000001ff00 */
[----:B------:R-:W-:Y:S02]  /*0e20*/  P2R R87, PR, RZ, 0x40 ;  /* 0x00000040ff577803 */ /* 0x000fe40000000000 */
[----:B------:R-:W-:Y:S02]  /*0e30*/  CS2R R58, SRZ ;  /* 0x00000000003a7805 */ /* 0x000fe4000001ff00 */
[----:B------:R-:W-:-:S04]  /*0e40*/  CS2R R70, SRZ ;  /* 0x0000000000467805 */ /* 0x000fc8000001ff00 */
[----:B------:R0:W2:Y:S04]  /*0e50*/  @P4 LDG.E.128 R56, desc[UR6][R68.64] ;  /* 0x0000000644384981 */ /* 0x0000a8000c1e1d00 */
[----:B------:R1:W2:Y:S01]  /*0e60*/  @P6 LDG.E.128 R64, desc[UR6][R72.64] ;  /* 0x0000000648406981 */ /* 0x0002a2000c1e1d00 */
[----:B------:R-:W-:Y:S02]  /*0e70*/  ISETP.LT.AND P6, PT, R77, 0xc000, P1 ;  /* 0x0000c0004d00780c */ /* 0x000fe40000fc1270 */
[----:B0-----:R-:W-:Y:S01]  /*0e80*/  CS2R R68, SRZ ;  /* 0x0000000000447805 */ /* 0x001fe2000001ff00 */
[-C--:B------:R-:W-:Y:S01]  /*0e90*/  FMUL R74, R88, R83.reuse ;  /* 0x00000053584a7220 */ /* 0x080fe20000400000 */
[-C--:B------:R-:W-:Y:S01]  /*0ea0*/  FMUL R75, R124, R83.reuse ;  /* 0x000000537c4b7220 */ /* 0x080fe20000400000 */
[-C--:B------:R-:W-:Y:S01]  /*0eb0*/  FMUL R120, R120, R83.reuse ;  /* 0x0000005378787220 */ /* 0x080fe20000400000 */
[----:B------:R-:W-:-:S07]  /*0ec0*/  FMUL R119, R122, R83 ;  /* 0x000000537a777220 */ /* 0x000fce0000400000 */
[----:B------:R3:W2:Y:S01]  /*0ed0*/  @P6 LDG.E.128 R68, desc[UR6][R102.64] ;  /* 0x0000000666446981 */ /* 0x0006a2000c1e1d00 */
[----:B------:R-:W-:Y:S01]  /*0ee0*/  P2R R88, PR, RZ, 0x40 ;  /* 0x00000040ff587803 */ /* 0x000fe20000000000 */
[-C--:B------:R-:W-:Y:S01]  /*0ef0*/  FMUL R79, R79, R83.reuse ;  /* 0x000000534f4f7220 */ /* 0x080fe20000400000 */
[----:B-1----:R-:W-:Y:S01]  /*0f00*/  F2FP.BF16.F32.PACK_AB R72, R75, R74 ;  /* 0x0000004a4b48723e */ /* 0x002fe200000010ff */
[-C--:B------:R-:W-:Y:S01]  /*0f10*/  FMUL R76, R76, R83.reuse ;  /* 0x000000534c4c7220 */ /* 0x080fe20000400000 */
[----:B------:R-:W-:Y:S01]  /*0f20*/  ISETP.LT.AND P6, PT, R89, 0xc000, P1 ;  /* 0x0000c0005900780c */ /* 0x000fe20000fc1270 */
[-C--:B------:R-:W-:Y:S01]  /*0f30*/  FMUL R78, R78, R83.reuse ;  /* 0x000000534e4e7220 */ /* 0x080fe20000400000 */
[----:B------:R-:W-:Y:S01]  /*0f40*/  FMUL R77, R118, R83 ;  /* 0x00000053764d7220 */ /* 0x000fe20000400000 */
[----:B------:R-:W-:Y:S02]  /*0f50*/  F2FP.BF16.F32.PACK_AB R75, R119, R120 ;  /* 0x00000078774b723e */ /* 0x000fe400000010ff */
[----:B------:R-:W-:-:S02]  /*0f60*/  F2FP.BF16.F32.PACK_AB R73, R76, R79 ;  /* 0x0000004f4c49723e */ /* 0x000fc400000010ff */
[----:B------:R-:W-:Y:S02]  /*0f70*/  F2FP.BF16.F32.PACK_AB R74, R77, R78 ;  /* 0x0000004e4d4a723e */ /* 0x000fe400000010ff */
[----:B------:R-:W-:Y:S02]  /*0f80*/  CS2R R76, SRZ ;  /* 0x00000000004c7805 */ /* 0x000fe4000001ff00 */
[----:B------:R-:W-:-:S06]  /*0f90*/  CS2R R78, SRZ ;  /* 0x00000000004e7805 */ /* 0x000fcc000001ff00 */
[----:B------:R0:W2:Y:S04]  /*0fa0*/  @P6 LDG.E.128 R76, desc[UR6][R94.64] ;  /* 0x000000065e4c6981 */ /* 0x0000a8000c1e1d00 */
[----:B------:R1:W-:Y:S01]  /*0fb0*/  @P5 STG.E.128 desc[UR6][R96.64], R72 ;  /* 0x0000004860005986 */ /* 0x0003e2000c101d06 */
[C---:B---3--:R-:W-:Y:S02]  /*0fc0*/  PRMT R103, R16.reuse, 0x7632, R103 ;  /* 0x0000763210677816 */ /* 0x048fe40000000067 */
[----:B------:R-:W-:-:S03]  /*0fd0*/  SHF.L.U32 R119, R16, 0x10, RZ ;  /* 0x0000001010777819 */ /* 0x000fc600000006ff */
[----:B------:R-:W-:Y:S01]  /*0fe0*/  IMAD.U32 R103, R103, 0x10000, RZ ;  /* 0x0001000067677824 */ /* 0x000fe200078e00ff */
[----:B------:R-:W-:-:S03]  /*0ff0*/  PRMT R121, R17, 0x7632, R121 ;  /* 0x0000763211797816 */ /* 0x000fc60000000079 */
[----:B------:R-:W-:Y:S01]  /*1000*/  FMUL R16, R103, R103 ;  /* 0x0000006767107220 */ /* 0x000fe20000400000 */
[----:B------:R-:W-:-:S03]  /*1010*/  IMAD.U32 R17, R17, 0x10000, RZ ;  /* 0x0001000011117824 */ /* 0x000fc600078e00ff */
[----:B------:R-:W-:Y:S01]  /*1020*/  FFMA R16, R119, R119, R16 ;  /* 0x0000007777107223 */ /* 0x000fe20000000010 */
[----:B------:R-:W-:-:S03]  /*1030*/  SHF.L.U32 R121, R121, 0x10, RZ ;  /* 0x0000001079797819 */ /* 0x000fc600000006ff */
[--C-:B------:R-:W-:Y:S01]  /*1040*/  FFMA R102, R17, R17, R16.reuse ;  /* 0x0000001111667223 */ /* 0x100fe20000000010 */
[C---:B------:R-:W-:Y:S01]  /*1050*/  PRMT R16, R18.reuse, 0x7632, R16 ;  /* 0x0000763212107816 */ /* 0x040fe20000000010 */
[----:B-1----:R-:W-:Y:S02]  /*1060*/  IMAD.U32 R73, R18, 0x10000, RZ ;  /* 0x0001000012497824 */ /* 0x002fe400078e00ff */
[----:B------:R-:W-:Y:S01]  /*1070*/  FFMA R102, R121, R121, R102 ;  /* 0x0000007979667223 */ /* 0x000fe20000000066 */
[----:B------:R-:W-:-:S03]  /*1080*/  SHF.L.U32 R75, R16, 0x10, RZ ;  /* 0x00000010104b7819 */ /* 0x000fc600000006ff */
[----:B------:R-:W-:Y:S01]  /*1090*/  FFMA R102, R73, R73, R102 ;  /* 0x0000004949667223 */ /* 0x000fe20000000066 */
[C---:B0-----:R-:W-:Y:S01]  /*10a0*/  PRMT R95, R19.reuse, 0x7632, R95 ;  /* 0x00007632135f7816 */ /* 0x041fe2000000005f */
[----:B------:R-:W-:Y:S02]  /*10b0*/  IMAD.U32 R19, R19, 0x10000, RZ ;  /* 0x0001000013137824 */ /* 0x000fe400078e00ff */
[----:B------:R-:W-:Y:S01]  /*10c0*/  FFMA R102, R75, R75, R102 ;  /* 0x0000004b4b667223 */ /* 0x000fe20000000066 */
[----:B------:R-:W-:-:S03]  /*10d0*/  SHF.L.U32 R95, R95, 0x10, RZ ;  /* 0x000000105f5f7819 */ /* 0x000fc600000006ff */
[----:B------:R-:W-:-:S04]  /*10e0*/  FFMA R102, R19, R19, R102 ;  /* 0x0000001313667223 */ /* 0x000fc80000000066 */
[----:B------:R-:W-:-:S05]  /*10f0*/  FFMA R102, R95, R95, R102 ;  /* 0x0000005f5f667223 */ /* 0x000fca0000000066 */
[----:B------:R-:W0:Y:S02]  /*1100*/  SHFL.BFLY PT, R97, R102, 0x8, 0x1f ;  /* 0x0d001f0066617f89 */ /* 0x000e2400000e0000 */
[----:B0-----:R-:W-:-:S05]  /*1110*/  FADD R97, R102, R97 ;  /* 0x0000006166617221 */ /* 0x001fca0000000000 */
[----:B------:R-:W0:Y:S02]  /*1120*/  SHFL.BFLY PT, R16, R97, 0x4, 0x1f ;  /* 0x0c801f0061107f89 */ /* 0x000e2400000e0000 */
[----:B0-----:R-:W-:-:S05]  /*1130*/  FADD R16, R97, R16 ;  /* 0x0000001061107221 */ /* 0x001fca0000000000 */
[----:B------:R-:W0:Y:S02]  /*1140*/  SHFL.BFLY PT, R123, R16, 0x2, 0x1f ;  /* 0x0c401f00107b7f89 */ /* 0x000e2400000e0000 */
[----:B0-----:R-:W-:-:S05]  /*1150*/  FADD R123, R16, R123 ;  /* 0x0000007b107b7221 */ /* 0x001fca0000000000 */
[----:B------:R-:W0:Y:S02]  /*1160*/  SHFL.BFLY PT, R18, R123, 0x1, 0x1f ;  /* 0x0c201f007b127f89 */ /* 0x000e2400000e0000 */
[----:B0-----:R-:W-:-:S04]  /*1170*/  FADD R18, R123, R18 ;  /* 0x000000127b127221 */ /* 0x001fc80000000000 */
[----:B------:R-:W-:-:S04]  /*1180*/  FADD R18, R18, UR8 ;  /* 0x0000000812127e21 */ /* 0x000fc80008000000 */
[----:B------:R-:W0:Y:S01]  /*1190*/  MUFU.SQRT R74, R18 ;  /* 0x00000012004a7308 */ /* 0x000e220000002000 */
[----:B------:R-:W-:Y:S02]  /*11a0*/  P2R R89, PR, RZ, 0x40 ;  /* 0x00000040ff597803 */ /* 0x000fe40000000000 */
[C---:B0-----:R-:W-:Y:S02]  /*11b0*/  FSETP.GT.AND P5, PT, |R74|.reuse, 8.50705917302346158658e+37, PT ;  /* 0x7e8000004a00780b */ /* 0x041fe40003fa4200 */
[----:B------:R-:W-:-:S11]  /*11c0*/  FSETP.GEU.AND P6, PT, |R74|, 1.175494350822287508e-38, PT ;  /* 0x008000004a00780b */ /* 0x000fd60003fce200 */
[----:B------:R-:W-:-:S04]  /*11d0*/  @P5 FMUL R74, R74, 0.25 ;  /* 0x3e8000004a4a5820 */ /* 0x000fc80000400000 */
[----:B------:R-:W-:-:S04]  /*11e0*/  @!P6 FMUL R74, R74, 16777216 ;  /* 0x4b8000004a4ae820 */ /* 0x000fc80000400000 */
[----:B------:R-:W0:Y:S01]  /*11f0*/  MUFU.RCP R72, R74 ;  /* 0x0000004a00487308 */ /* 0x000e220000001000 */
[----:B------:R-:W-:-:S05]  /*1200*/  FSEL R97, R11, 1, P5 ;  /* 0x3f8000000b617808 */ /* 0x000fca0002800000 */
[----:B------:R-:W-:-:S04]  /*1210*/  @!P6 FMUL R97, R97, 16777216 ;  /* 0x4b8000006161e820 */ /* 0x000fc80000400000 */
[----:B0-----:R-:W-:-:S04]  /*1220*/  FMUL R72, R72, R97 ;  /* 0x0000006148487220 */ /* 0x001fc80000400000 */
[-C--:B------:R-:W-:Y:S01]  /*1230*/  FMUL R17, R17, R72.reuse ;  /* 0x0000004811117220 */ /* 0x080fe20000400000 */
[-C--:B------:R-:W-:Y:S01]  /*1240*/  FMUL R18, R121, R72.reuse ;  /* 0x0000004879127220 */ /* 0x080fe20000400000 */
[-C--:B------:R-:W-:Y:S01]  /*1250*/  FMUL R73, R73, R72.reuse ;  /* 0x0000004849497220 */ /* 0x080fe20000400000 */
[----:B------:R-:W-:-:S03]  /*1260*/  FMUL R94, R75, R72 ;  /* 0x000000484b5e7220 */ /* 0x000fc60000400000 */
[----:B------:R-:W-:Y:S02]  /*1270*/  F2FP.BF16.F32.PACK_AB R17, R18, R17 ;  /* 0x000000111211723e */ /* 0x000fe400000010ff */
[----:B------:R-:W-:Y:S02]  /*1280*/  F2FP.BF16.F32.PACK_AB R18, R94, R73 ;  /* 0x000000495e12723e */ /* 0x000fe400000010ff */
[----:B----4-:R-:W-:Y:S02]  /*1290*/  PRMT R73, R24, 0x7632, R73 ;  /* 0x0000763218497816 */ /* 0x010fe40000000049 */
[----:B------:R-:W-:-:S03]  /*12a0*/  IADD3 R116, P5, R116, UR10, RZ ;  /* 0x0000000a74747c10 */ /* 0x000fc6000ffbe0ff */
[----:B------:R-:W-:Y:S01]  /*12b0*/  IMAD.U32 R73, R73, 0x10000, RZ ;  /* 0x0001000049497824 */ /* 0x000fe200078e00ff */
[----:B------:R-:W-:Y:S02]  /*12c0*/  IADD3.X R117, R117, UR11, RZ, P5, !PT ;  /* 0x0000000b75757c10 */ /* 0x000fe4000affe4ff */
[----:B------:R-:W-:Y:S02]  /*12d0*/  ISETP.LT.AND P5, PT, R115, 0xc000, P1 ;  /* 0x0000c0007300780c */ /* 0x000fe40000fa1270 */
[----:B------:R-:W-:Y:S01]  /*12e0*/  SHF.L.U32 R75, R24, 0x10, RZ ;  /* 0x00000010184b7819 */ /* 0x000fe200000006ff */
[----:B------:R-:W-:Y:S01]  /*12f0*/  FMUL R24, R73, R73 ;  /* 0x0000004949187220 */ /* 0x000fe20000400000 */
[-C--:B------:R-:W-:Y:S01]  /*1300*/  FMUL R16, R119, R72.reuse ;  /* 0x0000004877107220 */ /* 0x080fe20000400000 */
[-C--:B------:R-:W-:Y:S01]  /*1310*/  FMUL R103, R103, R72.reuse ;  /* 0x0000004867677220 */ /* 0x080fe20000400000 */
[-C--:B------:R-:W-:Y:S01]  /*1320*/  FMUL R19, R19, R72.reuse ;  /* 0x0000004813137220 */ /* 0x080fe20000400000 */
[----:B------:R-:W-:Y:S01]  /*1330*/  FMUL R96, R95, R72 ;  /* 0x000000485f607220 */ /* 0x000fe20000400000 */
[C---:B------:R-:W-:Y:S01]  /*1340*/  PRMT R95, R25.reuse, 0x7632, R95 ;  /* 0x00007632195f7816 */ /* 0x040fe2000000005f */
[----:B------:R-:W-:-:S02]  /*1350*/  IMAD.U32 R25, R25, 0x10000, RZ ;  /* 0x0001000019197824 */ /* 0x000fc400078e00ff */
[----:B------:R-:W-:Y:S01]  /*1360*/  FFMA R24, R75, R75, R24 ;  /* 0x0000004b4b187223 */ /* 0x000fe20000000018 */
[----:B------:R-:W-:Y:S02]  /*1370*/  F2FP.BF16.F32.PACK_AB R16, R103, R16 ;  /* 0x000000106710723e */ /* 0x000fe400000010ff */
[----:B------:R-:W-:Y:S01]  /*1380*/  F2FP.BF16.F32.PACK_AB R19, R96, R19 ;  /* 0x000000136013723e */ /* 0x000fe200000010ff */
[--C-:B------:R-:W-:Y:S01]  /*1390*/  FFMA R74, R25, R25, R24.reuse ;  /* 0x00000019194a7223 */ /* 0x100fe20000000018 */
[----:B------:R-:W-:Y:S02]  /*13a0*/  SHF.L.U32 R95, R95, 0x10, RZ ;  /* 0x000000105f5f7819 */ /* 0x000fe400000006ff */
[----:B------:R-:W-:Y:S01]  /*13b0*/  PRMT R24, R26, 0x7632, R24 ;  /* 0x000076321a187816 */ /* 0x000fe20000000018 */
[----:B------:R0:W-:Y:S02]  /*13c0*/  @P5 STG.E.128 desc[UR6][R116.64], R16 ;  /* 0x0000001074005986 */ /* 0x0001e4000c101d06 */
[----:B------:R-:W-:Y:S01]  /*13d0*/  FFMA R74, R95, R95, R74 ;  /* 0x0000005f5f4a7223 */ /* 0x000fe2000000004a */
[C---:B------:R-:W-:Y:S01]  /*13e0*/  PRMT R103, R27.reuse, 0x7632, R103 ;  /* 0x000076321b677816 */ /* 0x040fe20000000067 */
[----:B------:R-:W-:-:S03]  /*13f0*/  IMAD.U32 R97, R27, 0x10000, RZ ;  /* 0x000100001b617824 */ /* 0x000fc600078e00ff */
[----:B------:R-:W-:Y:S01]  /*1400*/  SHF.L.U32 R103, R103, 0x10, RZ ;  /* 0x0000001067677819 */ /* 0x000fe200000006ff */
[----:B0-----:R-:W-:Y:S01]  /*1410*/  IMAD.U32 R17, R26, 0x10000, RZ ;  /* 0x000100001a117824 */ /* 0x001fe200078e00ff */
[----:B------:R-:W-:-:S03]  /*1420*/  SHF.L.U32 R19, R24, 0x10, RZ ;  /* 0x0000001018137819 */ /* 0x000fc600000006ff */
[----:B------:R-:W-:-:S04]  /*1430*/  FFMA R74, R17, R17, R74 ;  /* 0x00000011114a7223 */ /* 0x000fc8000000004a */
[----:B------:R-:W-:-:S04]  /*1440*/  FFMA R74, R19, R19, R74 ;  /* 0x00000013134a7223 */ /* 0x000fc8000000004a */
        /* <DEDUP_REMOVED lines=11> */
[----:B------:R-:W0:Y:S02]  /*1500*/  MUFU.SQRT R94, R18 ;  /* 0x00000012005e7308 */ /* 0x000e240000002000 */
        /* <DEDUP_REMOVED lines=14> */
[----:B--2---:R-:W-:Y:S01]  /*15f0*/  PRMT R74, R32, 0x7632, R74 ;  /* 0x00007632204a7816 */ /* 0x004fe2000000004a */
[-C--:B------:R-:W-:Y:S01]  /*1600*/  FMUL R97, R97, R24.reuse ;  /* 0x0000001861617220 */ /* 0x080fe20000400000 */
[----:B------:R-:W-:Y:S01]  /*1610*/  IADD3 R26, P6, R113, UR10, RZ ;  /* 0x0000000a711a7c10 */ /* 0x000fe2000ffde0ff */
[----:B------:R-:W-:Y:S02]  /*1620*/  FMUL R96, R103, R24 ;  /* 0x0000001867607220 */ /* 0x000fe40000400000 */
[----:B------:R-:W-:Y:S01]  /*1630*/  IMAD.U32 R74, R74, 0x10000, RZ ;  /* 0x000100004a4a7824 */ /* 0x000fe200078e00ff */
[----:B------:R-:W-:-:S02]  /*1640*/  SHF.L.U32 R32, R32, 0x10, RZ ;  /* 0x0000001020207819 */ /* 0x000fc400000006ff */
[----:B------:R-:W-:Y:S01]  /*1650*/  IADD3.X R27, R114, UR11, RZ, P6, !PT ;  /* 0x0000000b721b7c10 */ /* 0x000fe2000b7fe4ff */
[----:B------:R-:W-:Y:S01]  /*1660*/  FMUL R25, R74, R74 ;  /* 0x0000004a4a197220 */ /* 0x000fe20000400000 */
[----:B------:R-:W-:Y:S02]  /*1670*/  ISETP.LT.AND P6, PT, R112, 0xc000, P1 ;  /* 0x0000c0007000780c */ /* 0x000fe40000fc1270 */
[----:B------:R-:W-:Y:S01]  /*1680*/  F2FP.BF16.F32.PACK_AB R19, R96, R97 ;  /* 0x000000616013723e */ /* 0x000fe200000010ff */
[-C--:B------:R-:W-:Y:S01]  /*1690*/  FMUL R16, R75, R24.reuse ;  /* 0x000000184b107220 */ /* 0x080fe20000400000 */
[----:B------:R-:W-:Y:S01]  /*16a0*/  PRMT R96, R33, 0x7632, R96 ;  /* 0x0000763221607816 */ /* 0x000fe20000000060 */
[----:B------:R-:W-:Y:S01]  /*16b0*/  FMUL R73, R73, R24 ;  /* 0x0000001849497220 */ /* 0x000fe20000400000 */
[----:B------:R-:W-:Y:S02]  /*16c0*/  IMAD.U32 R94, R33, 0x10000, RZ ;  /* 0x00010000215e7824 */ /* 0x000fe400078e00ff */
[----:B------:R-:W-:Y:S01]  /*16d0*/  FFMA R25, R32, R32, R25 ;  /* 0x0000002020197223 */ /* 0x000fe20000000019 */
[----:B------:R-:W-:-:S02]  /*16e0*/  SHF.L.U32 R96, R96, 0x10, RZ ;  /* 0x0000001060607819 */ /* 0x000fc400000006ff */
[----:B------:R-:W-:Y:S01]  /*16f0*/  F2FP.BF16.F32.PACK_AB R16, R73, R16 ;  /* 0x000000104910723e */ /* 0x000fe200000010ff */
[--C-:B------:R-:W-:Y:S01]  /*1700*/  FFMA R33, R94, R94, R25.reuse ;  /* 0x0000005e5e217223 */ /* 0x100fe20000000019 */
[C---:B------:R-:W-:Y:S01]  /*1710*/  PRMT R25, R34.reuse, 0x7632, R25 ;  /* 0x0000763222197816 */ /* 0x040fe20000000019 */
[----:B------:R-:W-:Y:S02]  /*1720*/  IMAD.U32 R34, R34, 0x10000, RZ ;  /* 0x0001000022227824 */ /* 0x000fe400078e00ff */
[----:B------:R-:W-:Y:S01]  /*1730*/  FFMA R33, R96, R96, R33 ;  /* 0x0000006060217223 */ /* 0x000fe20000000021 */
[----:B------:R0:W-:Y:S03]  /*1740*/  @P6 STG.E.128 desc[UR6][R26.64], R16 ;  /* 0x000000101a006986 */ /* 0x0001e6000c101d06 */
[----:B------:R-:W-:Y:S01]  /*1750*/  FFMA R33, R34, R34, R33 ;  /* 0x0000002222217223 */ /* 0x000fe20000000021 */
[----:B0-----:R-:W-:Y:S01]  /*1760*/  SHF.L.U32 R16, R25, 0x10, RZ ;  /* 0x0000001019107819 */ /* 0x001fe200000006ff */
[C---:B------:R-:W-:Y:S01]  /*1770*/  IMAD.U32 R18, R35.reuse, 0x10000, RZ ;  /* 0x0001000023127824 */ /* 0x040fe200078e00ff */
[----:B------:R-:W-:-:S03]  /*1780*/  PRMT R17, R35, 0x7632, R17 ;  /* 0x0000763223117816 */ /* 0x000fc60000000011 */
        /* <DEDUP_REMOVED lines=25> */
[-C--:B------:R-:W-:Y:S01]  /*1920*/  FMUL R19, R96, R25.reuse ;  /* 0x0000001960137220 */ /* 0x080fe20000400000 */
[-C--:B------:R-:W-:Y:S01]  /*1930*/  FMUL R35, R18, R25.reuse ;  /* 0x0000001912237220 */ /* 0x080fe20000400000 */
[-C--:B------:R-:W-:Y:S01]  /*1940*/  FMUL R26, R26, R25.reuse ;  /* 0x000000191a1a7220 */ /* 0x080fe20000400000 */
[----:B------:R-:W-:Y:S01]  /*1950*/  FMUL R33, R16, R25 ;  /* 0x0000001910217220 */ /* 0x000fe20000400000 */
[----:B------:R-:W-:Y:S02]  /*1960*/  F2FP.BF16.F32.PACK_AB R16, R17, R32 ;  /* 0x000000201110723e */ /* 0x000fe400000010ff */
[----:B------:R-:W-:Y:S02]  /*1970*/  F2FP.BF16.F32.PACK_AB R17, R19, R94 ;  /* 0x0000005e1311723e */ /* 0x000fe400000010ff */
[----:B------:R-:W-:-:S02]  /*1980*/  F2FP.BF16.F32.PACK_AB R19, R26, R35 ;  /* 0x000000231a13723e */ /* 0x000fc400000010ff */
[----:B------:R-:W-:Y:S01]  /*1990*/  PRMT R26, R36, 0x7632, R26 ;  /* 0x00007632241a7816 */ /* 0x000fe2000000001a */
[----:B------:R-:W-:Y:S01]  /*19a0*/  FMUL R34, R34, R25 ;  /* 0x0000001922227220 */ /* 0x000fe20000400000 */
[----:B------:R-:W-:-:S03]  /*19b0*/  IADD3 R110, P6, R110, UR10, RZ ;  /* 0x0000000a6e6e7c10 */ /* 0x000fc6000ffde0ff */
[----:B------:R-:W-:Y:S01]  /*19c0*/  IMAD.U32 R35, R26, 0x10000, RZ ;  /* 0x000100001a237824 */ /* 0x000fe200078e00ff */
[----:B------:R-:W-:Y:S02]  /*19d0*/  IADD3.X R111, R111, UR11, RZ, P6, !PT ;  /* 0x0000000b6f6f7c10 */ /* 0x000fe4000b7fe4ff */
[----:B------:R-:W-:Y:S02]  /*19e0*/  ISETP.LT.AND P6, PT, R109, 0xc000, P1 ;  /* 0x0000c0006d00780c */ /* 0x000fe40000fc1270 */
[----:B------:R-:W-:Y:S01]  /*19f0*/  F2FP.BF16.F32.PACK_AB R18, R33, R34 ;  /* 0x000000222112723e */ /* 0x000fe200000010ff */
[----:B------:R-:W-:Y:S01]  /*1a00*/  FMUL R32, R35, R35 ;  /* 0x0000002323207220 */ /* 0x000fe20000400000 */
[----:B------:R-:W-:Y:S02]  /*1a10*/  SHF.L.U32 R33, R36, 0x10, RZ ;  /* 0x0000001024217819 */ /* 0x000fe400000006ff */
[C---:B------:R-:W-:Y:S01]  /*1a20*/  PRMT R26, R37.reuse, 0x7632, R26 ;  /* 0x00007632251a7816 */ /* 0x040fe2000000001a */
[----:B------:R-:W-:-:S02]  /*1a30*/  IMAD.U32 R37, R37, 0x10000, RZ ;  /* 0x0001000025257824 */ /* 0x000fc400078e00ff */
[----:B------:R-:W-:Y:S01]  /*1a40*/  FFMA R32, R33, R33, R32 ;  /* 0x0000002121207223 */ /* 0x000fe20000000020 */
[----:B------:R-:W-:-:S03]  /*1a50*/  SHF.L.U32 R73, R26, 0x10, RZ ;  /* 0x000000101a497819 */ /* 0x000fc600000006ff */
[----:B------:R-:W-:Y:S01]  /*1a60*/  FFMA R32, R37, R37, R32 ;  /* 0x0000002525207223 */ /* 0x000fe20000000020 */
[----:B------:R0:W-:Y:S01]  /*1a70*/  @P6 STG.E.128 desc[UR6][R110.64], R16 ;  /* 0x000000106e006986 */ /* 0x0001e2000c101d06 */
[C---:B------:R-:W-:Y:S02]  /*1a80*/  PRMT R26, R38.reuse, 0x7632, R26 ;  /* 0x00007632261a7816 */ /* 0x040fe4000000001a */
[----:B------:R-:W-:Y:S01]  /*1a90*/  FFMA R32, R73, R73, R32 ;  /* 0x0000004949207223 */ /* 0x000fe20000000020 */
[----:B0-----:R-:W-:Y:S01]  /*1aa0*/  IMAD.U32 R17, R38, 0x10000, RZ ;  /* 0x0001000026117824 */ /* 0x001fe200078e00ff */
[----:B------:R-:W-:-:S03]  /*1ab0*/  SHF.L.U32 R19, R26, 0x10, RZ ;  /* 0x000000101a137819 */ /* 0x000fc600000006ff */
[----:B------:R-:W-:Y:S01]  /*1ac0*/  FFMA R32, R17, R17, R32 ;  /* 0x0000001111207223 */ /* 0x000fe20000000020 */
[C---:B------:R-:W-:Y:S01]  /*1ad0*/  PRMT R16, R39.reuse, 0x7632, R16 ;  /* 0x0000763227107816 */ /* 0x040fe20000000010 */
        /* <DEDUP_REMOVED lines=27> */
[----:B------:R-:W-:-:S03]  /*1c90*/  FMUL R36, R19, R32 ;  /* 0x0000002013247220 */ /* 0x000fc60000400000 */
[----:B------:R-:W-:Y:S02]  /*1ca0*/  F2FP.BF16.F32.PACK_AB R17, R18, R37 ;  /* 0x000000251211723e */ /* 0x000fe400000010ff */
[----:B------:R-:W-:Y:S02]  /*1cb0*/  F2FP.BF16.F32.PACK_AB R18, R36, R33 ;  /* 0x000000212412723e */ /* 0x000fe400000010ff */
[----:B------:R-:W-:Y:S02]  /*1cc0*/  PRMT R33, R40, 0x7632, R33 ;  /* 0x0000763228217816 */ /* 0x000fe40000000021 */
[----:B------:R-:W-:Y:S01]  /*1cd0*/  IADD3 R26, P6, R107, UR10, RZ ;  /* 0x0000000a6b1a7c10 */ /* 0x000fe2000ffde0ff */
[----:B------:R-:W-:Y:S02]  /*1ce0*/  FMUL R19, R39, R32 ;  /* 0x0000002027137220 */ /* 0x000fe40000400000 */
[----:B------:R-:W-:Y:S01]  /*1cf0*/  IMAD.U32 R39, R33, 0x10000, RZ ;  /* 0x0001000021277824 */ /* 0x000fe200078e00ff */
[----:B------:R-:W-:-:S02]  /*1d00*/  IADD3.X R27, R108, UR11, RZ, P6, !PT ;  /* 0x0000000b6c1b7c10 */ /* 0x000fc4000b7fe4ff */
[----:B------:R-:W-:Y:S01]  /*1d10*/  ISETP.LT.AND P6, PT, R106, 0xc000, P1 ;  /* 0x0000c0006a00780c */ /* 0x000fe20000fc1270 */
[----:B------:R-:W-:Y:S01]  /*1d20*/  FMUL R34, R39, R39 ;  /* 0x0000002727227220 */ /* 0x000fe20000400000 */
[----:B------:R-:W-:Y:S01]  /*1d30*/  SHF.L.U32 R37, R40, 0x10, RZ ;  /* 0x0000001028257819 */ /* 0x000fe200000006ff */
[-C--:B------:R-:W-:Y:S01]  /*1d40*/  FMUL R35, R35, R32.reuse ;  /* 0x0000002023237220 */ /* 0x080fe20000400000 */
[----:B------:R-:W-:Y:S01]  /*1d50*/  FMUL R38, R75, R32 ;  /* 0x000000204b267220 */ /* 0x000fe20000400000 */
[C---:B------:R-:W-:Y:S01]  /*1d60*/  PRMT R33, R41.reuse, 0x7632, R33 ;  /* 0x0000763229217816 */ /* 0x040fe20000000021 */
[----:B------:R-:W-:Y:S02]  /*1d70*/  IMAD.U32 R41, R41, 0x10000, RZ ;  /* 0x0001000029297824 */ /* 0x000fe400078e00ff */
[----:B------:R-:W-:Y:S01]  /*1d80*/  FFMA R34, R37, R37, R34 ;  /* 0x0000002525227223 */ /* 0x000fe20000000022 */
[----:B------:R-:W-:Y:S02]  /*1d90*/  F2FP.BF16.F32.PACK_AB R16, R35, R16 ;  /* 0x000000102310723e */ /* 0x000fe400000010ff */
[----:B------:R-:W-:Y:S01]  /*1da0*/  F2FP.BF16.F32.PACK_AB R19, R38, R19 ;  /* 0x000000132613723e */ /* 0x000fe200000010ff */
[----:B------:R-:W-:Y:S01]  /*1db0*/  FFMA R34, R41, R41, R34 ;  /* 0x0000002929227223 */ /* 0x000fe20000000022 */
[----:B------:R-:W-:-:S02]  /*1dc0*/  SHF.L.U32 R73, R33, 0x10, RZ ;  /* 0x0000001021497819 */ /* 0x000fc400000006ff */
[C---:B------:R-:W-:Y:S01]  /*1dd0*/  PRMT R33, R42.reuse, 0x7632, R33 ;  /* 0x000076322a217816 */ /* 0x040fe20000000021 */
[----:B------:R0:W-:Y:S02]  /*1de0*/  @P6 STG.E.128 desc[UR6][R26.64], R16 ;  /* 0x000000101a006986 */ /* 0x0001e4000c101d06 */
[----:B------:R-:W-:Y:S01]  /*1df0*/  FFMA R34, R73, R73, R34 ;  /* 0x0000004949227223 */ /* 0x000fe20000000022 */
[----:B------:R-:W-:Y:S01]  /*1e00*/  SHF.L.U32 R33, R33, 0x10, RZ ;  /* 0x0000001021217819 */ /* 0x000fe200000006ff */
[----:B0-----:R-:W-:Y:S01]  /*1e10*/  IMAD.U32 R17, R42, 0x10000, RZ ;  /* 0x000100002a117824 */ /* 0x001fe200078e00ff */
[----:B------:R-:W-:-:S03]  /*1e20*/  PRMT R16, R43, 0x7632, R16 ;  /* 0x000076322b107816 */ /* 0x000fc60000000010 */
[----:B------:R-:W-:Y:S01]  /*1e30*/  FFMA R34, R17, R17, R34 ;  /* 0x0000001111227223 */ /* 0x000fe20000000022 */
[----:B------:R-:W-:-:S03]  /*1e40*/  IMAD.U32 R43, R43, 0x10000, RZ ;  /* 0x000100002b2b7824 */ /* 0x000fc600078e00ff */
        /* <DEDUP_REMOVED lines=28> */
[----:B------:R-:W-:Y:S02]  /*2010*/  PRMT R27, R44, 0x7632, R27 ;  /* 0x000076322c1b7816 */ /* 0x000fe4000000001b */
[----:B------:R-:W-:-:S03]  /*2020*/  IADD3 R34, P6, R105, UR10, RZ ;  /* 0x0000000a69227c10 */ /* 0x000fc6000ffde0ff */
[----:B------:R-:W-:Y:S01]  /*2030*/  IMAD.U32 R36, R27, 0x10000, RZ ;  /* 0x000100001b247824 */ /* 0x000fe200078e00ff */
[----:B------:R-:W-:Y:S01]  /*2040*/  SHF.L.U32 R44, R44, 0x10, RZ ;  /* 0x000000102c2c7819 */ /* 0x000fe200000006ff */
[----:B------:R-:W-:Y:S01]  /*2050*/  FMUL R43, R43, R26 ;  /* 0x0000001a2b2b7220 */ /* 0x000fe20000400000 */
[----:B------:R-:W-:Y:S01]  /*2060*/  IADD3.X R35, R104, UR11, RZ, P6, !PT ;  /* 0x0000000b68237c10 */ /* 0x000fe2000b7fe4ff */
[----:B------:R-:W-:Y:S01]  /*2070*/  FMUL R33, R36, R36 ;  /* 0x0000002424217220 */ /* 0x000fe20000400000 */
[-C--:B------:R-:W-:Y:S01]  /*2080*/  FMUL R40, R19, R26.reuse ;  /* 0x0000001a13287220 */ /* 0x080fe20000400000 */
[----:B------:R-:W-:Y:S01]  /*2090*/  ISETP.LT.AND P6, PT, R101, 0xc000, P1 ;  /* 0x0000c0006500780c */ /* 0x000fe20000fc1270 */
[-C--:B------:R-:W-:Y:S01]  /*20a0*/  FMUL R16, R37, R26.reuse ;  /* 0x0000001a25107220 */ /* 0x080fe20000400000 */
[----:B------:R-:W-:Y:S01]  /*20b0*/  PRMT R27, R45, 0x7632, R27 ;  /* 0x000076322d1b7816 */ /* 0x000fe2000000001b */
[----:B------:R-:W-:Y:S01]  /*20c0*/  FMUL R39, R39, R26 ;  /* 0x0000001a27277220 */ /* 0x000fe20000400000 */
[----:B------:R-:W-:-:S02]  /*20d0*/  IMAD.U32 R38, R45, 0x10000, RZ ;  /* 0x000100002d267824 */ /* 0x000fc400078e00ff */
[----:B------:R-:W-:Y:S01]  /*20e0*/  FFMA R33, R44, R44, R33 ;  /* 0x0000002c2c217223 */ /* 0x000fe20000000021 */
[----:B------:R-:W-:Y:S02]  /*20f0*/  F2FP.BF16.F32.PACK_AB R19, R40, R43 ;  /* 0x0000002b2813723e */ /* 0x000fe400000010ff */
[----:B------:R-:W-:Y:S01]  /*2100*/  SHF.L.U32 R40, R27, 0x10, RZ ;  /* 0x000000101b287819 */ /* 0x000fe200000006ff */
[----:B------:R-:W-:Y:S01]  /*2110*/  FFMA R33, R38, R38, R33 ;  /* 0x0000002626217223 */ /* 0x000fe20000000021 */
[----:B------:R-:W-:Y:S02]  /*2120*/  F2FP.BF16.F32.PACK_AB R16, R39, R16 ;  /* 0x000000102710723e */ /* 0x000fe400000010ff */
        /* <DEDUP_REMOVED lines=32> */
[----:B------:R-:W-:Y:S01]  /*2330*/  IADD3 R100, P6, R100, UR10, RZ ;  /* 0x0000000a64647c10 */ /* 0x000fe2000ffde0ff */
[-C--:B------:R-:W-:Y:S01]  /*2340*/  FMUL R44, R44, R27.reuse ;  /* 0x0000001b2c2c7220 */ /* 0x080fe20000400000 */
[-C--:B------:R-:W-:Y:S02]  /*2350*/  FMUL R17, R36, R27.reuse ;  /* 0x0000001b24117220 */ /* 0x080fe40000400000 */
[----:B------:R-:W-:Y:S02]  /*2360*/  F2FP.BF16.F32.PACK_AB R18, R33, R46 ;  /* 0x0000002e2112723e */ /* 0x000fe400000010ff */
[----:B------:R-:W-:Y:S01]  /*2370*/  PRMT R33, R20, 0x7632, R33 ;  /* 0x0000763214217816 */ /* 0x000fe20000000021 */
[-C--:B------:R-:W-:Y:S01]  /*2380*/  FMUL R38, R38, R27.reuse ;  /* 0x0000001b26267220 */ /* 0x080fe20000400000 */
[-C--:B------:R-:W-:Y:S01]  /*2390*/  FMUL R19, R40, R27.reuse ;  /* 0x0000001b28137220 */ /* 0x080fe20000400000 */
[-C--:B------:R-:W-:Y:S01]  /*23a0*/  FMUL R34, R34, R27.reuse ;  /* 0x0000001b22227220 */ /* 0x080fe20000400000 */
[----:B------:R-:W-:Y:S01]  /*23b0*/  FMUL R37, R16, R27 ;  /* 0x0000001b10257220 */ /* 0x000fe20000400000 */
[----:B------:R-:W-:Y:S01]  /*23c0*/  IADD3.X R101, R99, UR11, RZ, P6, !PT ;  /* 0x0000000b63657c10 */ /* 0x000fe2000b7fe4ff */
[----:B------:R-:W-:Y:S01]  /*23d0*/  IMAD.U32 R35, R33, 0x10000, RZ ;  /* 0x0001000021237824 */ /* 0x000fe200078e00ff */
[----:B------:R-:W-:-:S02]  /*23e0*/  F2FP.BF16.F32.PACK_AB R16, R17, R44 ;  /* 0x0000002c1110723e */ /* 0x000fc400000010ff */
[----:B------:R-:W-:Y:S02]  /*23f0*/  ISETP.LT.AND P6, PT, R98, 0xc000, P1 ;  /* 0x0000c0006200780c */ /* 0x000fe40000fc1270 */
[----:B------:R-:W-:Y:S02]  /*2400*/  F2FP.BF16.F32.PACK_AB R17, R19, R38 ;  /* 0x000000261311723e */ /* 0x000fe400000010ff */
[----:B------:R-:W-:Y:S01]  /*2410*/  F2FP.BF16.F32.PACK_AB R19, R37, R34 ;  /* 0x000000222513723e */ /* 0x000fe200000010ff */
[----:B------:R-:W-:Y:S01]  /*2420*/  FMUL R34, R35, R35 ;  /* 0x0000002323227220 */ /* 0x000fe20000400000 */
[----:B------:R-:W-:Y:S02]  /*2430*/  SHF.L.U32 R33, R20, 0x10, RZ ;  /* 0x0000001014217819 */ /* 0x000fe400000006ff */
[C---:B------:R-:W-:Y:S02]  /*2440*/  PRMT R20, R21.reuse, 0x7632, R20 ;  /* 0x0000763215147816 */ /* 0x040fe40000000014 */
[----:B------:R-:W-:Y:S01]  /*2450*/  SHF.L.U32 R21, R21, 0x10, RZ ;  /* 0x0000001015157819 */ /* 0x000fe200000006ff */
[----:B------:R-:W-:-:S02]  /*2460*/  FFMA R34, R33, R33, R34 ;  /* 0x0000002121227223 */ /* 0x000fc40000000022 */
[----:B------:R-:W-:Y:S02]  /*2470*/  IMAD.U32 R37, R20, 0x10000, RZ ;  /* 0x0001000014257824 */ /* 0x000fe400078e00ff */
[----:B------:R-:W-:Y:S01]  /*2480*/  FFMA R34, R21, R21, R34 ;  /* 0x0000001515227223 */ /* 0x000fe20000000022 */
[----:B------:R0:W-:Y:S01]  /*2490*/  @P6 STG.E.128 desc[UR6][R100.64], R16 ;  /* 0x0000001064006986 */ /* 0x0001e2000c101d06 */
[C---:B------:R-:W-:Y:S02]  /*24a0*/  PRMT R20, R22.reuse, 0x7632, R20 ;  /* 0x0000763216147816 */ /* 0x040fe40000000014 */
[----:B------:R-:W-:Y:S01]  /*24b0*/  FFMA R34, R37, R37, R34 ;  /* 0x0000002525227223 */ /* 0x000fe20000000022 */
[----:B------:R-:W-:Y:S01]  /*24c0*/  IMAD.U32 R39, R23, 0x10000, RZ ;  /* 0x0001000017277824 */ /* 0x000fe200078e00ff */
[----:B0-----:R-:W-:Y:S02]  /*24d0*/  SHF.L.U32 R17, R22, 0x10, RZ ;  /* 0x0000001016117819 */ /* 0x001fe400000006ff */
[----:B------:R-:W-:-:S03]  /*24e0*/  SHF.L.U32 R19, R20, 0x10, RZ ;  /* 0x0000001014137819 */ /* 0x000fc600000006ff */
[----:B------:R-:W-:Y:S01]  /*24f0*/  FFMA R34, R17, R17, R34 ;  /* 0x0000001111227223 */ /* 0x000fe20000000022 */
        /* <DEDUP_REMOVED lines=28> */
[----:B------:R-:W-:Y:S01]  /*26c0*/  PRMT R21, R48, 0x7632, R21 ;  /* 0x0000763230157816 */ /* 0x000fe20000000015 */
[-C--:B------:R-:W-:Y:S01]  /*26d0*/  FMUL R34, R19, R20.reuse ;  /* 0x0000001413227220 */ /* 0x080fe20000400000 */
[-C--:B------:R-:W-:Y:S02]  /*26e0*/  FMUL R19, R39, R20.reuse ;  /* 0x0000001427137220 */ /* 0x080fe40000400000 */
[----:B------:R-:W-:Y:S01]  /*26f0*/  SHF.L.U32 R36, R21, 0x10, RZ ;  /* 0x0000001015247819 */ /* 0x000fe200000006ff */
[----:B------:R-:W-:Y:S01]  /*2700*/  FMUL R38, R41, R20 ;  /* 0x0000001429267220 */ /* 0x000fe20000400000 */
[----:B------:R-:W-:Y:S01]  /*2710*/  F2FP.BF16.F32.PACK_AB R18, R34, R33 ;  /* 0x000000212212723e */ /* 0x000fe200000010ff */
[----:B------:R-:W-:Y:S02]  /*2720*/  IMAD.U32 R48, R48, 0x10000, RZ ;  /* 0x0001000030307824 */ /* 0x000fe400078e00ff */
[----:B------:R-:W-:Y:S01]  /*2730*/  FMUL R33, R36, R36 ;  /* 0x0000002424217220 */ /* 0x000fe20000400000 */
[----:B------:R-:W-:Y:S01]  /*2740*/  F2FP.BF16.F32.PACK_AB R19, R38, R19 ;  /* 0x000000132613723e */ /* 0x000fe200000010ff */
[----:B------:R-:W-:Y:S01]  /*2750*/  FMUL R35, R35, R20 ;  /* 0x0000001423237220 */ /* 0x000fe20000400000 */
[C---:B------:R-:W-:Y:S01]  /*2760*/  PRMT R21, R49.reuse, 0x7632, R21 ;  /* 0x0000763231157816 */ /* 0x040fe20000000015 */
[----:B------:R-:W-:Y:S01]  /*2770*/  FFMA R33, R48, R48, R33 ;  /* 0x0000003030217223 */ /* 0x000fe20000000021 */
[----:B------:R-:W-:-:S02]  /*2780*/  SHF.L.U32 R38, R49, 0x10, RZ ;  /* 0x0000001031267819 */ /* 0x000fc400000006ff */
[----:B------:R-:W-:Y:S02]  /*2790*/  SHF.L.U32 R40, R21, 0x10, RZ ;  /* 0x0000001015287819 */ /* 0x000fe400000006ff */
[----:B------:R-:W-:Y:S01]  /*27a0*/  F2FP.BF16.F32.PACK_AB R16, R35, R16 ;  /* 0x000000102310723e */ /* 0x000fe200000010ff */
[----:B------:R-:W-:Y:S01]  /*27b0*/  FFMA R33, R38, R38, R33 ;  /* 0x0000002626217223 */ /* 0x000fe20000000021 */
[C---:B------:R-:W-:Y:S01]  /*27c0*/  PRMT R21, R50.reuse, 0x7632, R21 ;  /* 0x0000763232157816 */ /* 0x040fe20000000015 */
[----:B------:R-:W-:Y:S02]  /*27d0*/  IMAD.U32 R50, R50, 0x10000, RZ ;  /* 0x0001000032327824 */ /* 0x000fe400078e00ff */
[----:B------:R-:W-:Y:S01]  /*27e0*/  FFMA R33, R40, R40, R33 ;  /* 0x0000002828217223 */ /* 0x000fe20000000021 */
[----:B------:R0:W-:Y:S03]  /*27f0*/  @P0 STG.E.128 desc[UR6][R84.64], R16 ;  /* 0x0000001054000986 */ /* 0x0001e6000c101d06 */
[----:B------:R-:W-:Y:S01]  /*2800*/  FFMA R33, R50, R50, R33 ;  /* 0x0000003232217223 */ /* 0x000fe20000000021 */
[----:B------:R-:W-:-:S02]  /*2810*/  SHF.L.U32 R42, R51, 0x10, RZ ;  /* 0x00000010332a7819 */ /* 0x000fc400000006ff */
[----:B0-----:R-:W-:Y:S02]  /*2820*/  SHF.L.U32 R18, R21, 0x10, RZ ;  /* 0x0000001015127819 */ /* 0x001fe400000006ff */
[----:B------:R-:W-:-:S03]  /*2830*/  PRMT R16, R51, 0x7632, R16 ;  /* 0x0000763233107816 */ /* 0x000fc60000000010 */
[----:B------:R-:W-:Y:S02]  /*2840*/  FFMA R33, R18, R18, R33 ;  /* 0x0000001212217223 */ /* 0x000fe40000000021 */
[----:B------:R-:W-:Y:S02]  /*2850*/  IMAD.U32 R16, R16, 0x10000, RZ ;  /* 0x0001000010107824 */ /* 0x000fe400078e00ff */
        /* <DEDUP_REMOVED lines=29> */
[----:B------:R-:W-:-:S02]  /*2a30*/  PRMT R33, R52, 0x7632, R33 ;  /* 0x0000763234217816 */ /* 0x000fc40000000021 */
[----:B------:R-:W-:Y:S02]  /*2a40*/  F2FP.BF16.F32.PACK_AB R16, R17, R48 ;  /* 0x000000301110723e */ /* 0x000fe400000010ff */
[----:B------:R-:W-:Y:S02]  /*2a50*/  F2FP.BF16.F32.PACK_AB R17, R19, R38 ;  /* 0x000000261311723e */ /* 0x000fe400000010ff */
[----:B------:R-:W-:Y:S02]  /*2a60*/  F2FP.BF16.F32.PACK_AB R19, R39, R42 ;  /* 0x0000002a2713723e */ /* 0x000fe400000010ff */
[----:B------:R-:W-:Y:S02]  /*2a70*/  SHF.L.U32 R39, R33, 0x10, RZ ;  /* 0x0000001021277819 */ /* 0x000fe400000006ff */
[----:B------:R-:W-:Y:S02]  /*2a80*/  SHF.L.U32 R37, R52, 0x10, RZ ;  /* 0x0000001034257819 */ /* 0x000fe400000006ff */
[----:B------:R-:W-:Y:S01]  /*2a90*/  IADD3 R22, P6, R93, UR10, RZ ;  /* 0x0000000a5d167c10 */ /* 0x000fe2000ffde0ff */
[----:B------:R-:W-:Y:S01]  /*2aa0*/  FMUL R36, R39, R39 ;  /* 0x0000002727247220 */ /* 0x000fe20000400000 */
[C---:B------:R-:W-:Y:S01]  /*2ab0*/  PRMT R33, R53.reuse, 0x7632, R33 ;  /* 0x0000763235217816 */ /* 0x040fe20000000021 */
[----:B------:R-:W-:Y:S01]  /*2ac0*/  IMAD.U32 R53, R53, 0x10000, RZ ;  /* 0x0001000035357824 */ /* 0x000fe200078e00ff */
[----:B------:R-:W-:Y:S01]  /*2ad0*/  IADD3.X R23, R92, UR11, RZ, P6, !PT ;  /* 0x0000000b5c177c10 */ /* 0x000fe2000b7fe4ff */
[----:B------:R-:W-:Y:S01]  /*2ae0*/  FFMA R36, R37, R37, R36 ;  /* 0x0000002525247223 */ /* 0x000fe20000000024 */
[----:B------:R-:W-:-:S03]  /*2af0*/  SHF.L.U32 R41, R33, 0x10, RZ ;  /* 0x0000001021297819 */ /* 0x000fc600000006ff */
[----:B------:R-:W-:Y:S01]  /*2b00*/  FFMA R36, R53, R53, R36 ;  /* 0x0000003535247223 */ /* 0x000fe20000000024 */
[----:B------:R0:W-:Y:S01]  /*2b10*/  @P2 STG.E.128 desc[UR6][R22.64], R16 ;  /* 0x0000001016002986 */ /* 0x0001e2000c101d06 */
[----:B------:R-:W-:Y:S02]  /*2b20*/  PRMT R33, R54, 0x7632, R33 ;  /* 0x0000763236217816 */ /* 0x000fe40000000021 */
[----:B------:R-:W-:-:S03]  /*2b30*/  FFMA R36, R41, R41, R36 ;  /* 0x0000002929247223 */ /* 0x000fc60000000024 */
[----:B------:R-:W-:Y:S01]  /*2b40*/  IMAD.U32 R33, R33, 0x10000, RZ ;  /* 0x0001000021217824 */ /* 0x000fe200078e00ff */
[----:B0-----:R-:W-:Y:S02]  /*2b50*/  SHF.L.U32 R17, R54, 0x10, RZ ;  /* 0x0000001036117819 */ /* 0x001fe400000006ff */
[----:B------:R-:W-:-:S03]  /*2b60*/  PRMT R16, R55, 0x7632, R16 ;  /* 0x0000763237107816 */ /* 0x000fc60000000010 */
[----:B------:R-:W-:Y:S01]  /*2b70*/  FFMA R36, R17, R17, R36 ;  /* 0x0000001111247223 */ /* 0x000fe20000000024 */
[----:B------:R-:W-:-:S03]  /*2b80*/  SHF.L.U32 R55, R55, 0x10, RZ ;  /* 0x0000001037377819 */ /* 0x000fc600000006ff */
[----:B------:R-:W-:Y:S01]  /*2b90*/  FFMA R36, R33, R33, R36 ;  /* 0x0000002121247223 */ /* 0x000fe20000000024 */
[----:B------:R-:W-:-:S03]  /*2ba0*/  SHF.L.U32 R19, R16, 0x10, RZ ;  /* 0x0000001010137819 */ /* 0x000fc600000006ff */
[----:B------:R-:W-:-:S04]  /*2bb0*/  FFMA R36, R55, R55, R36 ;  /* 0x0000003737247223 */ /* 0x000fc80000000024 */
[----:B------:R-:W-:-:S05]  /*2bc0*/  FFMA R36, R19, R19, R36 ;  /* 0x0000001313247223 */ /* 0x000fca0000000024 */
[----:B------:R-:W0:Y:S01]  /*2bd0*/  SHFL.BFLY PT, R23, R36, 0x8, 0x1f ;  /* 0x0d001f0024177f89 */ /* 0x000e2200000e0000 */
[----:B------:R-:W-:Y:S01]  /*2be0*/  PRMT R40, R56, 0x7632, R40 ;  /* 0x0000763238287816 */ /* 0x000fe20000000028 */
[----:B0-----:R-:W-:-:S05]  /*2bf0*/  FADD R23, R36, R23 ;  /* 0x0000001724177221 */ /* 0x001fca0000000000 */
[----:B------:R-:W0:Y:S01]  /*2c00*/  SHFL.BFLY PT, R16, R23, 0x4, 0x1f ;  /* 0x0c801f0017107f89 */ /* 0x000e2200000e0000 */
[----:B------:R-:W-:Y:S01]  /*2c10*/  IMAD.U32 R40, R40, 0x10000, RZ ;  /* 0x0001000028287824 */ /* 0x000fe200078e00ff */
[----:B------:R-:W-:Y:S02]  /*2c20*/  SHF.L.U32 R56, R56, 0x10, RZ ;  /* 0x0000001038387819 */ /* 0x000fe400000006ff */
[C---:B------:R-:W-:Y:S02]  /*2c30*/  PRMT R44, R57.reuse, 0x7632, R44 ;  /* 0x00007632392c7816 */ /* 0x040fe4000000002c */
[----:B------:R-:W-:-:S03]  /*2c40*/  SHF.L.U32 R42, R57, 0x10, RZ ;  /* 0x00000010392a7819 */ /* 0x000fc600000006ff */
[----:B------:R-:W-:Y:S01]  /*2c50*/  IMAD.U32 R44, R44, 0x10000, RZ ;  /* 0x000100002c2c7824 */ /* 0x000fe200078e00ff */
[C---:B------:R-:W-:Y:S02]  /*2c60*/  PRMT R46, R58.reuse, 0x7632, R46 ;  /* 0x000076323a2e7816 */ /* 0x040fe4000000002e */
[----:B------:R-:W-:Y:S01]  /*2c70*/  SHF.L.U32 R58, R58, 0x10, RZ ;  /* 0x000000103a3a7819 */ /* 0x000fe200000006ff */
[----:B0-----:R-:W-:Y:S01]  /*2c80*/  FADD R16, R23, R16 ;  /* 0x0000001017107221 */ /* 0x001fe20000000000 */
[----:B------:R-:W-:-:S04]  /*2c90*/  FMUL R23, R40, R40 ;  /* 0x0000002828177220 */ /* 0x000fc80000400000 */
[----:B------:R-:W-:Y:S01]  /*2ca0*/  FFMA R23, R56, R56, R23 ;  /* 0x0000003838177223 */ /* 0x000fe20000000017 */
[----:B------:R-:W0:Y:S03]  /*2cb0*/  SHFL.BFLY PT, R43, R16, 0x2, 0x1f ;  /* 0x0c401f00102b7f89 */ /* 0x000e2600000e0000 */
[----:B------:R-:W-:Y:S01]  /*2cc0*/  FFMA R23, R42, R42, R23 ;  /* 0x0000002a2a177223 */ /* 0x000fe20000000017 */
[----:B------:R-:W-:-:S03]  /*2cd0*/  SHF.L.U32 R46, R46, 0x10, RZ ;  /* 0x000000102e2e7819 */ /* 0x000fc600000006ff */
[----:B------:R-:W-:Y:S01]  /*2ce0*/  FFMA R23, R44, R44, R23 ;  /* 0x0000002c2c177223 */ /* 0x000fe20000000017 */
[----:B------:R-:W-:-:S03]  /*2cf0*/  PRMT R50, R59, 0x7632, R50 ;  /* 0x000076323b327816 */ /* 0x000fc60000000032 */
[----:B------:R-:W-:Y:S01]  /*2d00*/  FFMA R23, R58, R58, R23 ;  /* 0x0000003a3a177223 */ /* 0x000fe20000000017 */
[----:B------:R-:W-:-:S03]  /*2d10*/  IMAD.U32 R48, R59, 0x10000, RZ ;  /* 0x000100003b307824 */ /* 0x000fc600078e00ff */
[----:B------:R-:W-:Y:S01]  /*2d20*/  FFMA R23, R46, R46, R23 ;  /* 0x0000002e2e177223 */ /* 0x000fe20000000017 */
[----:B------:R-:W-:-:S03]  /*2d30*/  SHF.L.U32 R50, R50, 0x10, RZ ;  /* 0x0000001032327819 */ /* 0x000fc600000006ff */
[----:B------:R-:W-:-:S04]  /*2d40*/  FFMA R23, R48, R48, R23 ;  /* 0x0000003030177223 */ /* 0x000fc80000000017 */
[----:B------:R-:W-:Y:S01]  /*2d50*/  FFMA R23, R50, R50, R23 ;  /* 0x0000003232177223 */ /* 0x000fe20000000017 */
[----:B0-----:R-:W-:-:S04]  /*2d60*/  FADD R43, R16, R43 ;  /* 0x0000002b102b7221 */ /* 0x001fc80000000000 */
[----:B------:R-:W0:Y:S04]  /*2d70*/  SHFL.BFLY PT, R16, R23, 0x8, 0x1f ;  /* 0x0d001f0017107f89 */ /* 0x000e2800000e0000 */
[----:B------:R-:W1:Y:S01]  /*2d80*/  SHFL.BFLY PT, R18, R43, 0x1, 0x1f ;  /* 0x0c201f002b127f89 */ /* 0x000e6200000e0000 */
[----:B0-----:R-:W-:Y:S01]  /*2d90*/  FADD R16, R23, R16 ;  /* 0x0000001017107221 */ /* 0x001fe20000000000 */
[----:B-1----:R-:W-:-:S04]  /*2da0*/  FADD R18, R43, R18 ;  /* 0x000000122b127221 */ /* 0x002fc80000000000 */
[----:B------:R-:W0:Y:S01]  /*2db0*/  SHFL.BFLY PT, R43, R16, 0x4, 0x1f ;  /* 0x0c801f00102b7f89 */ /* 0x000e2200000e0000 */
[----:B------:R-:W-:-:S04]  /*2dc0*/  FADD R18, R18, UR8 ;  /* 0x0000000812127e21 */ /* 0x000fc80008000000 */
[----:B------:R1:W2:Y:S01]  /*2dd0*/  MUFU.SQRT R38, R18 ;  /* 0x0000001200267308 */ /* 0x0002a20000002000 */
[----:B0-----:R-:W-:-:S05]  /*2de0*/  FADD R43, R16, R43 ;  /* 0x0000002b102b7221 */ /* 0x001fca0000000000 */
[----:B-1----:R-:W0:Y:S01]  /*2df0*/  SHFL.BFLY PT, R18, R43, 0x2, 0x1f ;  /* 0x0c401f002b127f89 */ /* 0x002e2200000e0000 */
[C---:B--2---:R-:W-:Y:S02]  /*2e00*/  FSETP.GT.AND P2, PT, |R38|.reuse, 8.50705917302346158658e+37, PT ;  /* 0x7e8000002600780b */ /* 0x044fe40003f44200 */
[----:B------:R-:W-:-:S11]  /*2e10*/  FSETP.GEU.AND P0, PT, |R38|, 1.175494350822287508e-38, PT ;  /* 0x008000002600780b */ /* 0x000fd60003f0e200 */
[----:B------:R-:W-:-:S04]  /*2e20*/  @P2 FMUL R38, R38, 0.25 ;  /* 0x3e80000026262820 */ /* 0x000fc80000400000 */
[----:B------:R-:W-:Y:S01]  /*2e30*/  @!P0 FMUL R38, R38, 16777216 ;  /* 0x4b80000026268820 */ /* 0x000fe20000400000 */
[----:B0-----:R-:W-:-:S03]  /*2e40*/  FADD R18, R43, R18 ;  /* 0x000000122b127221 */ /* 0x001fc60000000000 */
[----:B------:R-:W0:Y:S02]  /*2e50*/  MUFU.RCP R22, R38 ;  /* 0x0000002600167308 */ /* 0x000e240000001000 */
[----:B------:R-:W1:Y:S01]  /*2e60*/  SHFL.BFLY PT, R45, R18, 0x1, 0x1f ;  /* 0x0c201f00122d7f89 */ /* 0x000e6200000e0000 */
[----:B------:R-:W-:-:S05]  /*2e70*/  FSEL R49, R11, 1, P2 ;  /* 0x3f8000000b317808 */ /* 0x000fca0001000000 */
[----:B------:R-:W-:-:S04]  /*2e80*/  @!P0 FMUL R49, R49, 16777216 ;  /* 0x4b80000031318820 */ /* 0x000fc80000400000 */
[----:B0-----:R-:W-:-:S04]  /*2e90*/  FMUL R22, R22, R49 ;  /* 0x0000003116167220 */ /* 0x001fc80000400000 */
[-C--:B------:R-:W-:Y:S01]  /*2ea0*/  FMUL R53, R53, R22.reuse ;  /* 0x0000001635357220 */ /* 0x080fe20000400000 */
[-C--:B------:R-:W-:Y:S01]  /*2eb0*/  FMUL R23, R17, R22.reuse ;  /* 0x0000001611177220 */ /* 0x080fe20000400000 */
[-C--:B------:R-:W-:Y:S01]  /*2ec0*/  FMUL R52, R33, R22.reuse ;  /* 0x0000001621347220 */ /* 0x080fe20000400000 */
[----:B-1----:R-:W-:Y:S01]  /*2ed0*/  FADD R45, R18, R45 ;  /* 0x0000002d122d7221 */ /* 0x002fe20000000000 */
[----:B------:R-:W-:-:S05]  /*2ee0*/  FMUL R18, R41, R22 ;  /* 0x0000001629127220 */ /* 0x000fca0000400000 */
[----:B------:R-:W-:Y:S02]  /*2ef0*/  F2FP.BF16.F32.PACK_AB R17, R18, R53 ;  /* 0x000000351211723e */ /* 0x000fe400000010ff */
[----:B------:R-:W-:Y:S02]  /*2f00*/  F2FP.BF16.F32.PACK_AB R18, R52, R23 ;  /* 0x000000173412723e */ /* 0x000fe400000010ff */
[----:B-----5:R-:W-:-:S04]  /*2f10*/  PRMT R23, R28, 0x7632, R23 ;  /* 0x000076321c177816 */ /* 0x020fc80000000017 */
[----:B------:R-:W-:Y:S01]  /*2f20*/  SHF.L.U32 R23, R23, 0x10, RZ ;  /* 0x0000001017177819 */ /* 0x000fe200000006ff */
[-C--:B------:R-:W-:Y:S01]  /*2f30*/  FMUL R16, R37, R22.reuse ;  /* 0x0000001625107220 */ /* 0x080fe20000400000 */
[-C--:B------:R-:W-:Y:S01]  /*2f40*/  FMUL R39, R39, R22.reuse ;  /* 0x0000001627277220 */ /* 0x080fe20000400000 */
[-C--:B------:R-:W-:Y:S01]  /*2f50*/  FMUL R55, R55, R22.reuse ;  /* 0x0000001637377220 */ /* 0x080fe20000400000 */
[----:B------:R-:W-:Y:S01]  /*2f60*/  FMUL R54, R19, R22 ;  /* 0x0000001613367220 */ /* 0x000fe20000400000 */
[----:B------:R-:W-:Y:S02]  /*2f70*/  IMAD.U32 R28, R28, 0x10000, RZ ;  /* 0x000100001c1c7824 */ /* 0x000fe400078e00ff */
[----:B------:R-:W-:Y:S01]  /*2f80*/  FMUL R37, R23, R23 ;  /* 0x0000001717257220 */ /* 0x000fe20000400000 */
[----:B------:R-:W-:Y:S02]  /*2f90*/  IADD3 R34, P5, R91, UR10, RZ ;  /* 0x0000000a5b227c10 */ /* 0x000fe4000ffbe0ff */
[----:B------:R-:W-:-:S02]  /*2fa0*/  PRMT R33, R29, 0x7632, R33 ;  /* 0x000076321d217816 */ /* 0x000fc40000000021 */
[----:B------:R-:W-:Y:S01]  /*2fb0*/  IADD3 R38, P0, R10, UR10, RZ ;  /* 0x0000000a0a267c10 */ /* 0x000fe2000ff1e0ff */
[----:B------:R-:W-:Y:S01]  /*2fc0*/  FFMA R10, R28, R28, R37 ;  /* 0x0000001c1c0a7223 */ /* 0x000fe20000000025 */
[----:B------:R-:W-:Y:S02]  /*2fd0*/  SHF.L.U32 R29, R29, 0x10, RZ ;  /* 0x000000101d1d7819 */ /* 0x000fe400000006ff */
[----:B------:R-:W-:Y:S02]  /*2fe0*/  IADD3.X R35, R90, UR11, RZ, P5, !PT ;  /* 0x0000000b5a237c10 */ /* 0x000fe4000affe4ff */
[----:B------:R-:W-:Y:S02]  /*2ff0*/  F2FP.BF16.F32.PACK_AB R16, R39, R16 ;  /* 0x000000102710723e */ /* 0x000fe400000010ff */
[----:B------:R-:W-:Y:S01]  /*3000*/  F2FP.BF16.F32.PACK_AB R19, R54, R55 ;  /* 0x000000373613723e */ /* 0x000fe200000010ff */
[----:B------:R-:W-:Y:S01]  /*3010*/  FFMA R10, R29, R29, R10 ;  /* 0x0000001d1d0a7223 */ /* 0x000fe2000000000a */
[----:B------:R-:W-:-:S03]  /*3020*/  SHF.L.U32 R33, R33, 0x10, RZ ;  /* 0x0000001021217819 */ /* 0x000fc600000006ff */
[----:B------:R0:W-:Y:S02]  /*3030*/  @P3 STG.E.128 desc[UR6][R34.64], R16 ;  /* 0x0000001022003986 */ /* 0x0001e4000c101d06 */
[C---:B0-----:R-:W-:Y:S01]  /*3040*/  PRMT R34, R30.reuse, 0x7632, R34 ;  /* 0x000076321e227816 */ /* 0x041fe20000000022 */
[----:B------:R-:W-:Y:S02]  /*3050*/  IMAD.U32 R30, R30, 0x10000, RZ ;  /* 0x000100001e1e7824 */ /* 0x000fe400078e00ff */
[----:B------:R-:W-:Y:S01]  /*3060*/  FFMA R17, R33, R33, R10 ;  /* 0x0000002121117223 */ /* 0x000fe2000000000a */
[----:B------:R-:W-:-:S03]  /*3070*/  SHF.L.U32 R34, R34, 0x10, RZ ;  /* 0x0000001022227819 */ /* 0x000fc600000006ff */
[----:B------:R-:W-:Y:S01]  /*3080*/  FFMA R17, R30, R30, R17 ;  /* 0x0000001e1e117223 */ /* 0x000fe20000000011 */
[C---:B------:R-:W-:Y:S02]  /*3090*/  PRMT R35, R31.reuse, 0x7632, R35 ;  /* 0x000076321f237816 */ /* 0x040fe40000000023 */
[----:B------:R-:W-:Y:S01]  /*30a0*/  SHF.L.U32 R31, R31, 0x10, RZ ;  /* 0x000000101f1f7819 */ /* 0x000fe200000006ff */
[----:B------:R-:W-:Y:S02]  /*30b0*/  FFMA R10, R34, R34, R17 ;  /* 0x00000022220a7223 */ /* 0x000fe40000000011 */
[----:B------:R-:W-:Y:S02]  /*30c0*/  IMAD.U32 R35, R35, 0x10000, RZ ;  /* 0x0001000023237824 */ /* 0x000fe400078e00ff */
[----:B------:R-:W-:-:S04]  /*30d0*/  FFMA R10, R31, R31, R10 ;  /* 0x0000001f1f0a7223 */ /* 0x000fc8000000000a */
[----:B------:R-:W-:-:S05]  /*30e0*/  FFMA R10, R35, R35, R10 ;  /* 0x00000023230a7223 */ /* 0x000fca000000000a */
[----:B------:R-:W0:Y:S02]  /*30f0*/  SHFL.BFLY PT, R17, R10, 0x8, 0x1f ;  /* 0x0d001f000a117f89 */ /* 0x000e2400000e0000 */
[----:B0-----:R-:W-:-:S05]  /*3100*/  FADD R17, R10, R17 ;  /* 0x000000110a117221 */ /* 0x001fca0000000000 */
[----:B------:R-:W0:Y:S01]  /*3110*/  SHFL.BFLY PT, R16, R17, 0x4, 0x1f ;  /* 0x0c801f0011107f89 */ /* 0x000e2200000e0000 */
[----:B------:R-:W-:-:S04]  /*3120*/  FADD R45, R45, UR8 ;  /* 0x000000082d2d7e21 */ /* 0x000fc80008000000 */
[----:B------:R-:W1:Y:S01]  /*3130*/  MUFU.SQRT R47, R45 ;  /* 0x0000002d002f7308 */ /* 0x000e620000002000 */
[----:B0-----:R-:W-:-:S05]  /*3140*/  FADD R16, R17, R16 ;  /* 0x0000001011107221 */ /* 0x001fca0000000000 */
[----:B------:R-:W0:Y:S01]  /*3150*/  SHFL.BFLY PT, R19, R16, 0x2, 0x1f ;  /* 0x0c401f0010137f89 */ /* 0x000e2200000e0000 */
[C---:B-1----:R-:W-:Y:S02]  /*3160*/  FSETP.GT.AND P2, PT, |R47|.reuse, 8.50705917302346158658e+37, PT ;  /* 0x7e8000002f00780b */ /* 0x042fe40003f44200 */
[----:B------:R-:W-:-:S11]  /*3170*/  FSETP.GEU.AND P5, PT, |R47|, 1.175494350822287508e-38, PT ;  /* 0x008000002f00780b */ /* 0x000fd60003fae200 */
[----:B------:R-:W-:Y:S01]  /*3180*/  @P2 FMUL R47, R47, 0.25 ;  /* 0x3e8000002f2f2820 */ /* 0x000fe20000400000 */
[----:B0-----:R-:W-:-:S03]  /*3190*/  FADD R19, R16, R19 ;  /* 0x0000001310137221 */ /* 0x001fc60000000000 */
[----:B------:R-:W-:Y:S02]  /*31a0*/  @!P5 FMUL R47, R47, 16777216 ;  /* 0x4b8000002f2fd820 */ /* 0x000fe40000400000 */
[----:B------:R-:W0:Y:S02]  /*31b0*/  SHFL.BFLY PT, R18, R19, 0x1, 0x1f ;  /* 0x0c201f0013127f89 */ /* 0x000e2400000e0000 */
[----:B------:R-:W1:Y:S01]  /*31c0*/  MUFU.RCP R37, R47 ;  /* 0x0000002f00257308 */ /* 0x000e620000001000 */
[----:B------:R-:W-:-:S05]  /*31d0*/  FSEL R36, R11, 1, P2 ;  /* 0x3f8000000b247808 */ /* 0x000fca0001000000 */
[----:B------:R-:W-:-:S04]  /*31e0*/  @!P5 FMUL R36, R36, 16777216 ;  /* 0x4b8000002424d820 */ /* 0x000fc80000400000 */
[----:B-1----:R-:W-:Y:S01]  /*31f0*/  FMUL R37, R37, R36 ;  /* 0x0000002425257220 */ /* 0x002fe20000400000 */
[----:B0-----:R-:W-:-:S03]  /*3200*/  FADD R18, R19, R18 ;  /* 0x0000001213127221 */ /* 0x001fc60000000000 */
[-C--:B------:R-:W-:Y:S01]  /*3210*/  FMUL R17, R40, R37.reuse ;  /* 0x0000002528117220 */ /* 0x080fe20000400000 */
[-C--:B------:R-:W-:Y:S01]  /*3220*/  FMUL R56, R56, R37.reuse ;  /* 0x0000002538387220 */ /* 0x080fe20000400000 */
[-C--:B------:R-:W-:Y:S01]  /*3230*/  FMUL R58, R58, R37.reuse ;  /* 0x000000253a3a7220 */ /* 0x080fe20000400000 */
[----:B------:R-:W-:Y:S01]  /*3240*/  FADD R18, R18, UR8 ;  /* 0x0000000812127e21 */ /* 0x000fe20008000000 */
[-C--:B------:R-:W-:Y:S01]  /*3250*/  FMUL R19, R46, R37.reuse ;  /* 0x000000252e137220 */ /* 0x080fe20000400000 */
[----:B------:R-:W-:Y:S01]  /*3260*/  PRMT R40, R60, 0x7632, R40 ;  /* 0x000076323c287816 */ /* 0x000fe20000000028 */
[-C--:B------:R-:W-:Y:S01]  /*3270*/  FMUL R42, R42, R37.reuse ;  /* 0x000000252a2a7220 */ /* 0x080fe20000400000 */
[-C--:B------:R-:W-:Y:S01]  /*3280*/  FMUL R41, R44, R37.reuse ;  /* 0x000000252c297220 */ /* 0x080fe20000400000 */
[-C--:B------:R-:W-:Y:S01]  /*3290*/  FMUL R48, R48, R37.reuse ;  /* 0x0000002530307220 */ /* 0x080fe20000400000 */
[----:B------:R-:W-:Y:S01]  /*32a0*/  FMUL R43, R50, R37 ;  /* 0x00000025322b7220 */ /* 0x000fe20000400000 */
[----:B------:R0:W1:Y:S01]  /*32b0*/  MUFU.SQRT R36, R18 ;  /* 0x0000001200247308 */ /* 0x0000620000002000 */
[----:B------:R-:W-:-:S02]  /*32c0*/  SHF.L.U32 R40, R40, 0x10, RZ ;  /* 0x0000001028287819 */ /* 0x000fc400000006ff */
[----:B------:R-:W-:Y:S02]  /*32d0*/  F2FP.BF16.F32.PACK_AB R16, R17, R56 ;  /* 0x000000381110723e */ /* 0x000fe400000010ff */
[----:B------:R-:W-:Y:S02]  /*32e0*/  IADD3.X R39, R81, UR11, RZ, P0, !PT ;  /* 0x0000000b51277c10 */ /* 0x000fe400087fe4ff */
[----:B------:R-:W-:Y:S02]  /*32f0*/  F2FP.BF16.F32.PACK_AB R17, R41, R42 ;  /* 0x0000002a2911723e */ /* 0x000fe400000010ff */
[----:B0-----:R-:W-:Y:S02]  /*3300*/  F2FP.BF16.F32.PACK_AB R18, R19, R58 ;  /* 0x0000003a1312723e */ /* 0x001fe400000010ff */
[----:B------:R-:W-:Y:S01]  /*3310*/  F2FP.BF16.F32.PACK_AB R19, R43, R48 ;  /* 0x000000302b13723e */ /* 0x000fe200000010ff */
[----:B------:R-:W-:Y:S01]  /*3320*/  FMUL R41, R40, R40 ;  /* 0x0000002828297220 */ /* 0x000fe20000400000 */
[----:B------:R-:W-:-:S03]  /*3330*/  SHF.L.U32 R60, R60, 0x10, RZ ;  /* 0x000000103c3c7819 */ /* 0x000fc600000006ff */
[----:B------:R0:W-:Y:S02]  /*3340*/  @P4 STG.E.128 desc[UR6][R38.64], R16 ;  /* 0x0000001026004986 */ /* 0x0001e4000c101d06 */
[----:B------:R-:W-:Y:S01]  /*3350*/  FFMA R10, R60, R60, R41 ;  /* 0x0000003c3c0a7223 */ /* 0x000fe20000000029 */
[C---:B0-----:R-:W-:Y:S01]  /*3360*/  PRMT R16, R61.reuse, 0x7632, R16 ;  /* 0x000076323d107816 */ /* 0x041fe20000000010 */
[----:B------:R-:W-:-:S03]  /*3370*/  IMAD.U32 R61, R61, 0x10000, RZ ;  /* 0x000100003d3d7824 */ /* 0x000fc600078e00ff */
[----:B------:R-:W-:Y:S01]  /*3380*/  SHF.L.U32 R16, R16, 0x10, RZ ;  /* 0x0000001010107819 */ /* 0x000fe200000006ff */
[----:B------:R-:W-:Y:S01]  /*3390*/  FFMA R19, R61, R61, R10 ;  /* 0x0000003d3d137223 */ /* 0x000fe2000000000a */
[C---:B------:R-:W-:Y:S02]  /*33a0*/  PRMT R17, R62.reuse, 0x7632, R17 ;  /* 0x000076323e117816 */ /* 0x040fe40000000011 */
[----:B------:R-:W-:Y:S01]  /*33b0*/  SHF.L.U32 R62, R62, 0x10, RZ ;  /* 0x000000103e3e7819 */ /* 0x000fe200000006ff */
[----:B------:R-:W-:Y:S02]  /*33c0*/  FFMA R19, R16, R16, R19 ;  /* 0x0000001010137223 */ /* 0x000fe40000000013 */
[----:B------:R-:W-:Y:S02]  /*33d0*/  IMAD.U32 R17, R17, 0x10000, RZ ;  /* 0x0001000011117824 */ /* 0x000fe400078e00ff */
[----:B------:R-:W-:Y:S01]  /*33e0*/  FFMA R10, R62, R62, R19 ;  /* 0x0000003e3e0a7223 */ /* 0x000fe20000000013 */
[----:B------:R-:W-:-:S02]  /*33f0*/  PRMT R18, R63, 0x7632, R18 ;  /* 0x000076323f127816 */ /* 0x000fc40000000012 */
[----:B------:R-:W-:Y:S01]  /*3400*/  SHF.L.U32 R63, R63, 0x10, RZ ;  /* 0x000000103f3f7819 */ /* 0x000fe200000006ff */
        /* <DEDUP_REMOVED lines=8> */
[----:B------:R-:W0:Y:S01]  /*3490*/  SHFL.BFLY PT, R38, R39, 0x2, 0x1f ;  /* 0x0c401f0027267f89 */ /* 0x000e2200000e0000 */
[C---:B------:R-:W-:Y:S02]  /*34a0*/  PRMT R19, R64.reuse, 0x7632, R19 ;  /* 0x0000763240137816 */ /* 0x040fe40000000013 */
[----:B------:R-:W-:-:S03]  /*34b0*/  SHF.L.U32 R64, R64, 0x10, RZ ;  /* 0x0000001040407819 */ /* 0x000fc600000006ff */
[----:B------:R-:W-:Y:S02]  /*34c0*/  IMAD.U32 R19, R19, 0x10000, RZ ;  /* 0x0001000013137824 */ /* 0x000fe400078e00ff */
[----:B0-----:R-:W-:-:S05]  /*34d0*/  FADD R42, R39, R38 ;  /* 0x00000026272a7221 */ /* 0x001fca0000000000 */
[----:B------:R-:W0:Y:S01]  /*34e0*/  SHFL.BFLY PT, R41, R42, 0x1, 0x1f ;  /* 0x0c201f002a297f89 */ /* 0x000e2200000e0000 */
[----:B------:R-:W-:Y:S01]  /*34f0*/  FMUL R43, R19, R19 ;  /* 0x00000013132b7220 */ /* 0x000fe20000400000 */
[C---:B------:R-:W-:Y:S02]  /*3500*/  PRMT R39, R65.reuse, 0x7632, R39 ;  /* 0x0000763241277816 */ /* 0x040fe40000000027 */
[----:B------:R-:W-:Y:S01]  /*3510*/  SHF.L.U32 R65, R65, 0x10, RZ ;  /* 0x0000001041417819 */ /* 0x000fe200000006ff */
[----:B------:R-:W-:Y:S02]  /*3520*/  FFMA R10, R64, R64, R43 ;  /* 0x00000040400a7223 */ /* 0x000fe4000000002b */
[----:B------:R-:W-:Y:S02]  /*3530*/  IMAD.U32 R39, R39, 0x10000, RZ ;  /* 0x0001000027277824 */ /* 0x000fe400078e00ff */
[----:B------:R-:W-:-:S04]  /*3540*/  FFMA R10, R65, R65, R10 ;  /* 0x00000041410a7223 */ /* 0x000fc8000000000a */
[----:B------:R-:W-:Y:S01]  /*3550*/  FFMA R43, R39, R39, R10 ;  /* 0x00000027272b7223 */ /* 0x000fe2000000000a */
[----:B0-----:R-:W-:Y:S01]  /*3560*/  FADD R41, R42, R41 ;  /* 0x000000292a297221 */ /* 0x001fe20000000000 */
[C---:B------:R-:W-:Y:S02]  /*3570*/  PRMT R42, R66.reuse, 0x7632, R42 ;  /* 0x00007632422a7816 */ /* 0x040fe4000000002a */
[----:B------:R-:W-:Y:S02]  /*3580*/  SHF.L.U32 R66, R66, 0x10, RZ ;  /* 0x0000001042427819 */ /* 0x000fe400000006ff */
[----:B------:R-:W-:-:S03]  /*3590*/  SHF.L.U32 R42, R42, 0x10, RZ ;  /* 0x000000102a2a7819 */ /* 0x000fc600000006ff */
[--C-:B------:R-:W-:Y:S01]  /*35a0*/  FFMA R45, R66, R66, R43.reuse ;  /* 0x00000042422d7223 */ /* 0x100fe2000000002b */
[C---:B------:R-:W-:Y:S01]  /*35b0*/  PRMT R43, R67.reuse, 0x7632, R43 ;  /* 0x00007632432b7816 */ /* 0x040fe2000000002b */
[----:B------:R-:W-:Y:S02]  /*35c0*/  IMAD.U32 R67, R67, 0x10000, RZ ;  /* 0x0001000043437824 */ /* 0x000fe400078e00ff */
[----:B------:R-:W-:Y:S01]  /*35d0*/  FFMA R10, R42, R42, R45 ;  /* 0x0000002a2a0a7223 */ /* 0x000fe2000000002d */
[----:B------:R-:W-:-:S03]  /*35e0*/  SHF.L.U32 R43, R43, 0x10, RZ ;  /* 0x000000102b2b7819 */ /* 0x000fc600000006ff */
[----:B------:R-:W-:-:S04]  /*35f0*/  FFMA R10, R67, R67, R10 ;  /* 0x00000043430a7223 */ /* 0x000fc8000000000a */
[----:B------:R-:W-:-:S05]  /*3600*/  FFMA R10, R43, R43, R10 ;  /* 0x0000002b2b0a7223 */ /* 0x000fca000000000a */
[----:B------:R-:W0:Y:S01]  /*3610*/  SHFL.BFLY PT, R45, R10, 0x8, 0x1f ;  /* 0x0d001f000a2d7f89 */ /* 0x000e2200000e0000 */
[----:B------:R-:W-:-:S04]  /*3620*/  FADD R44, R41, UR8 ;  /* 0x00000008292c7e21 */ /* 0x000fc80008000000 */
[----:B------:R2:W3:Y:S01]  /*3630*/  MUFU.SQRT R41, R44 ;  /* 0x0000002c00297308 */ /* 0x0004e20000002000 */
[----:B0-----:R-:W-:-:S05]  /*3640*/  FADD R45, R10, R45 ;  /* 0x0000002d0a2d7221 */ /* 0x001fca0000000000 */
[----:B--2---:R-:W0:Y:S02]  /*3650*/  SHFL.BFLY PT, R44, R45, 0x4, 0x1f ;  /* 0x0c801f002d2c7f89 */ /* 0x004e2400000e0000 */
[----:B0-----:R-:W-:-:S05]  /*3660*/  FADD R46, R45, R44 ;  /* 0x0000002c2d2e7221 */ /* 0x001fca0000000000 */
[----:B------:R-:W0:Y:S01]  /*3670*/  SHFL.BFLY PT, R47, R46, 0x2, 0x1f ;  /* 0x0c401f002e2f7f89 */ /* 0x000e2200000e0000 */
[----:B------:R-:W-:-:S04]  /*3680*/  PRMT R44, R68, 0x7632, R44 ;  /* 0x00007632442c7816 */ /* 0x000fc8000000002c */
[----:B------:R-:W-:Y:S01]  /*3690*/  SHF.L.U32 R44, R44, 0x10, RZ ;  /* 0x000000102c2c7819 */ /* 0x000fe200000006ff */
[----:B0-----:R-:W-:-:S05]  /*36a0*/  FADD R48, R46, R47 ;  /* 0x0000002f2e307221 */ /* 0x001fca0000000000 */
[----:B------:R-:W0:Y:S01]  /*36b0*/  SHFL.BFLY PT, R47, R48, 0x1, 0x1f ;  /* 0x0c201f00302f7f89 */ /* 0x000e2200000e0000 */
[----:B------:R-:W-:Y:S02]  /*36c0*/  IMAD.U32 R68, R68, 0x10000, RZ ;  /* 0x0001000044447824 */ /* 0x000fe400078e00ff */
[----:B------:R-:W-:Y:S01]  /*36d0*/  FMUL R49, R44, R44 ;  /* 0x0000002c2c317220 */ /* 0x000fe20000400000 */
[C---:B------:R-:W-:Y:S02]  /*36e0*/  PRMT R46, R69.reuse, 0x7632, R46 ;  /* 0x00007632452e7816 */ /* 0x040fe4000000002e */
[----:B------:R-:W-:Y:S01]  /*36f0*/  SHF.L.U32 R69, R69, 0x10, RZ ;  /* 0x0000001045457819 */ /* 0x000fe200000006ff */
[----:B------:R-:W-:Y:S01]  /*3700*/  FFMA R10, R68, R68, R49 ;  /* 0x00000044440a7223 */ /* 0x000fe20000000031 */
[----:B------:R-:W-:-:S03]  /*3710*/  SHF.L.U32 R46, R46, 0x10, RZ ;  /* 0x000000102e2e7819 */ /* 0x000fc600000006ff */
[----:B------:R-:W-:-:S04]  /*3720*/  FFMA R49, R69, R69, R10 ;  /* 0x0000004545317223 */ /* 0x000fc8000000000a */
[----:B------:R-:W-:Y:S01]  /*3730*/  FFMA R49, R46, R46, R49 ;  /* 0x0000002e2e317223 */ /* 0x000fe20000000031 */
[----:B0-----:R-:W-:Y:S01]  /*3740*/  FADD R47, R48, R47 ;  /* 0x0000002f302f7221 */ /* 0x001fe20000000000 */
[C---:B------:R-:W-:Y:S01]  /*3750*/  PRMT R48, R70.reuse, 0x7632, R48 ;  /* 0x0000763246307816 */ /* 0x040fe20000000030 */
[----:B------:R-:W-:-:S03]  /*3760*/  IMAD.U32 R70, R70, 0x10000, RZ ;  /* 0x0001000046467824 */ /* 0x000fc600078e00ff */
[----:B------:R-:W-:Y:S01]  /*3770*/  SHF.L.U32 R48, R48, 0x10, RZ ;  /* 0x0000001030307819 */ /* 0x000fe200000006ff */
[--C-:B------:R-:W-:Y:S01]  /*3780*/  FFMA R51, R70, R70, R49.reuse ;  /* 0x0000004646337223 */ /* 0x100fe20000000031 */
[C---:B------:R-:W-:Y:S02]  /*3790*/  PRMT R49, R71.reuse, 0x7632, R49 ;  /* 0x0000763247317816 */ /* 0x040fe40000000031 */
[----:B------:R-:W-:Y:S01]  /*37a0*/  SHF.L.U32 R71, R71, 0x10, RZ ;  /* 0x0000001047477819 */ /* 0x000fe200000006ff */
[----:B------:R-:W-:Y:S02]  /*37b0*/  FFMA R10, R48, R48, R51 ;  /* 0x00000030300a7223 */ /* 0x000fe40000000033 */
[----:B------:R-:W-:Y:S02]  /*37c0*/  IMAD.U32 R49, R49, 0x10000, RZ ;  /* 0x0001000031317824 */ /* 0x000fe400078e00ff */
[----:B------:R-:W-:-:S04]  /*37d0*/  FFMA R10, R71, R71, R10 ;  /* 0x00000047470a7223 */ /* 0x000fc8000000000a */
[----:B------:R-:W-:-:S05]  /*37e0*/  FFMA R10, R49, R49, R10 ;  /* 0x00000031310a7223 */ /* 0x000fca000000000a */
[----:B------:R-:W0:Y:S01]  /*37f0*/  SHFL.BFLY PT, R51, R10, 0x8, 0x1f ;  /* 0x0d001f000a337f89 */ /* 0x000e2200000e0000 */
[----:B------:R-:W-:-:S04]  /*3800*/  FADD R50, R47, UR8 ;  /* 0x000000082f327e21 */ /* 0x000fc80008000000 */
[----:B------:R2:W4:Y:S01]  /*3810*/  MUFU.SQRT R47, R50 ;  /* 0x00000032002f7308 */ /* 0x0005220000002000 */
[----:B0-----:R-:W-:-:S05]  /*3820*/  FADD R51, R10, R51 ;  /* 0x000000330a337221 */ /* 0x001fca0000000000 */
[----:B--2---:R-:W0:Y:S02]  /*3830*/  SHFL.BFLY PT, R50, R51, 0x4, 0x1f ;  /* 0x0c801f0033327f89 */ /* 0x004e2400000e0000 */
[----:B0-----:R-:W-:-:S05]  /*3840*/  FADD R52, R51, R50 ;  /* 0x0000003233347221 */ /* 0x001fca0000000000 */
[----:B------:R-:W0:Y:S02]  /*3850*/  SHFL.BFLY PT, R53, R52, 0x2, 0x1f ;  /* 0x0c401f0034357f89 */ /* 0x000e2400000e0000 */
[----:B0-----:R-:W-:-:S05]  /*3860*/  FADD R53, R52, R53 ;  /* 0x0000003534357221 */ /* 0x001fca0000000000 */
[----:B------:R-:W0:Y:S01]  /*3870*/  SHFL.BFLY PT, R50, R53, 0x1, 0x1f ;  /* 0x0c201f0035327f89 */ /* 0x000e2200000e0000 */
[C---:B------:R-:W-:Y:S01]  /*3880*/  PRMT R52, R77.reuse, 0x7632, R52 ;  /* 0x000076324d347816 */ /* 0x040fe20000000034 */
[----:B------:R-:W-:Y:S02]  /*3890*/  IMAD.U32 R77, R77, 0x10000, RZ ;  /* 0x000100004d4d7824 */ /* 0x000fe400078e00ff */
[----:B0-----:R-:W-:-:S04]  /*38a0*/  FADD R50, R53, R50 ;  /* 0x0000003235327221 */ /* 0x001fc80000000000 */
[----:B------:R-:W-:Y:S01]  /*38b0*/  FADD R55, R50, UR8 ;  /* 0x0000000832377e21 */ /* 0x000fe20008000000 */
[----:B------:R-:W-:-:S04]  /*38c0*/  PRMT R50, R76, 0x7632, R50 ;  /* 0x000076324c327816 */ /* 0x000fc80000000032 */
[----:B------:R-:W-:Y:S02]  /*38d0*/  SHF.L.U32 R50, R50, 0x10, RZ ;  /* 0x0000001032327819 */ /* 0x000fe400000006ff */
[----:B------:R-:W-:-:S03]  /*38e0*/  SHF.L.U32 R76, R76, 0x10, RZ ;  /* 0x000000104c4c7819 */ /* 0x000fc600000006ff */
[----:B------:R-:W-:Y:S01]  /*38f0*/  FMUL R53, R50, R50 ;  /* 0x0000003232357220 */ /* 0x000fe20000400000 */
[----:B------:R0:W2:Y:S03]  /*3900*/  MUFU.SQRT R54, R55 ;  /* 0x0000003700367308 */ /* 0x0000a60000002000 */
[--C-:B------:R-:W-:Y:S01]  /*3910*/  FFMA R10, R76, R76, R53.reuse ;  /* 0x0000004c4c0a7223 */ /* 0x100fe20000000035 */
[----:B------:R-:W-:Y:S02]  /*3920*/  SHF.L.U32 R52, R52, 0x10, RZ ;  /* 0x0000001034347819 */ /* 0x000fe400000006ff */
[C---:B------:R-:W-:Y:S01]  /*3930*/  PRMT R53, R78.reuse, 0x7632, R53 ;  /* 0x000076324e357816 */ /* 0x040fe20000000035 */
[----:B0-----:R-:W-:Y:S01]  /*3940*/  FFMA R55, R77, R77, R10 ;  /* 0x0000004d4d377223 */ /* 0x001fe2000000000a */
[----:B------:R-:W-:-:S03]  /*3950*/  SHF.L.U32 R78, R78, 0x10, RZ ;  /* 0x000000104e4e7819 */ /* 0x000fc600000006ff */
[----:B------:R-:W-:Y:S01]  /*3960*/  FFMA R55, R52, R52, R55 ;  /* 0x0000003434377223 */ /* 0x000fe20000000037 */
[----:B------:R-:W-:-:S03]  /*3970*/  IMAD.U32 R53, R53, 0x10000, RZ ;  /* 0x0001000035357824 */ /* 0x000fc600078e00ff */
[--C-:B------:R-:W-:Y:S01]  /*3980*/  FFMA R10, R78, R78, R55.reuse ;  /* 0x0000004e4e0a7223 */ /* 0x100fe20000000037 */
[C---:B------:R-:W-:Y:S02]  /*3990*/  PRMT R55, R79.reuse, 0x7632, R55 ;  /* 0x000076324f377816 */ /* 0x040fe40000000037 */
        /* <DEDUP_REMOVED lines=11> */
[----:B------:R-:W0:Y:S01]  /*3a50*/  SHFL.BFLY PT, R56, R59, 0x1, 0x1f ;  /* 0x0c201f003b387f89 */ /* 0x000e2200000e0000 */
[----:B-1----:R-:W-:Y:S02]  /*3a60*/  FSETP.GT.AND P2, PT, |R36|, 8.50705917302346158658e+37, PT ;  /* 0x7e8000002400780b */ /* 0x002fe40003f44200 */
[----:B---3--:R-:W-:Y:S02]  /*3a70*/  FSETP.GT.AND P3, PT, |R41|, 8.50705917302346158658e+37, PT ;  /* 0x7e8000002900780b */ /* 0x008fe40003f64200 */
[----:B----4-:R-:W-:Y:S02]  /*3a80*/  FSETP.GT.AND P4, PT, |R47|, 8.50705917302346158658e+37, PT ;  /* 0x7e8000002f00780b */ /* 0x010fe40003f84200 */
[----:B--2---:R-:W-:Y:S02]  /*3a90*/  FSETP.GT.AND P5, PT, |R54|, 8.50705917302346158658e+37, PT ;  /* 0x7e8000003600780b */ /* 0x004fe40003fa4200 */
[----:B------:R-:W-:Y:S01]  /*3aa0*/  IADD3 R80, P0, R80, UR10, RZ ;  /* 0x0000000a50507c10 */ /* 0x000fe2000ff1e0ff */
[----:B0-----:R-:W-:-:S04]  /*3ab0*/  FADD R56, R59, R56 ;  /* 0x000000383b387221 */ /* 0x001fc80000000000 */
[----:B------:R-:W-:Y:S01]  /*3ac0*/  FADD R73, R56, UR8 ;  /* 0x0000000838497e21 */ /* 0x000fe20008000000 */
[----:B------:R-:W-:Y:S01]  /*3ad0*/  IADD3.X R81, R13, UR11, RZ, P0, !PT ;  /* 0x0000000b0d517c10 */ /* 0x000fe200087fe4ff */
[----:B------:R-:W0:Y:S01]  /*3ae0*/  S2UR UR5, SR_CgaCtaId ;  /* 0x00000000000579c3 */ /* 0x000e220000008800 */
[C---:B------:R-:W-:Y:S01]  /*3af0*/  FSEL R38, R11.reuse, 1, P3 ;  /* 0x3f8000000b267808 */ /* 0x040fe20001800000 */
[----:B------:R-:W1:Y:S01]  /*3b00*/  MUFU.SQRT R74, R73 ;  /* 0x00000049004a7308 */ /* 0x000e620000002000 */
[C---:B------:R-:W-:Y:S01]  /*3b10*/  FSETP.GEU.AND P0, PT, |R36|.reuse, 1.175494350822287508e-38, PT ;  /* 0x008000002400780b */ /* 0x040fe20003f0e200 */
[----:B------:R-:W-:Y:S01]  /*3b20*/  @P2 FMUL R36, R36, 0.25 ;  /* 0x3e80000024242820 */ /* 0x000fe20000400000 */
[----:B------:R-:W-:Y:S01]  /*3b30*/  FSEL R13, R11, 1, P2 ;  /* 0x3f8000000b0d7808 */ /* 0x000fe20001000000 */
[----:B------:R-:W-:Y:S01]  /*3b40*/  UMOV UR4, 0x400 ;  /* 0x0000040000047882 */ /* 0x000fe20000000000 */
[C---:B------:R-:W-:Y:S01]  /*3b50*/  FSETP.GEU.AND P2, PT, |R41|.reuse, 1.175494350822287508e-38, PT ;  /* 0x008000002900780b */ /* 0x040fe20003f4e200 */
[----:B------:R-:W-:Y:S01]  /*3b60*/  @P3 FMUL R41, R41, 0.25 ;  /* 0x3e80000029293820 */ /* 0x000fe20000400000 */
[C---:B------:R-:W-:Y:S01]  /*3b70*/  FSETP.GEU.AND P3, PT, |R47|.reuse, 1.175494350822287508e-38, PT ;  /* 0x008000002f00780b */ /* 0x040fe20003f6e200 */
[----:B------:R-:W-:Y:S01]  /*3b80*/  @P4 FMUL R47, R47, 0.25 ;  /* 0x3e8000002f2f4820 */ /* 0x000fe20000400000 */
[C---:B------:R-:W-:Y:S01]  /*3b90*/  FSEL R45, R11.reuse, 1, P4 ;  /* 0x3f8000000b2d7808 */ /* 0x040fe20002000000 */
[----:B------:R-:W-:Y:S01]  /*3ba0*/  ULDC.64 UR8, c[0x0][0x220] ;  /* 0x0000880000087ab9 */ /* 0x000fe20000000a00 */
[C---:B------:R-:W-:Y:S01]  /*3bb0*/  FSETP.GEU.AND P4, PT, |R54|.reuse, 1.175494350822287508e-38, PT ;  /* 0x008000003600780b */ /* 0x040fe20003f8e200 */
[----:B------:R-:W-:Y:S01]  /*3bc0*/  @P5 FMUL R54, R54, 0.25 ;  /* 0x3e80000036365820 */ /* 0x000fe20000400000 */
[----:B------:R-:W-:-:S02]  /*3bd0*/  FSEL R51, R11, 1, P5 ;  /* 0x3f8000000b337808 */ /* 0x000fc40002800000 */
[C---:B-1----:R-:W-:Y:S02]  /*3be0*/  FSETP.GT.AND P5, PT, |R74|.reuse, 8.50705917302346158658e+37, PT ;  /* 0x7e8000004a00780b */ /* 0x042fe40003fa4200 */
[----:B------:R-:W-:Y:S02]  /*3bf0*/  FSETP.GEU.AND P6, PT, |R74|, 1.175494350822287508e-38, PT ;  /* 0x008000004a00780b */ /* 0x000fe40003fce200 */
[----:B------:R-:W-:-:S09]  /*3c00*/  FSEL R56, R11, 1, P5 ;  /* 0x3f8000000b387808 */ /* 0x000fd20002800000 */
[----:B------:R-:W-:Y:S01]  /*3c10*/  @P5 FMUL R74, R74, 0.25 ;  /* 0x3e8000004a4a5820 */ /* 0x000fe20000400000 */
[----:B------:R-:W-:Y:S02]  /*3c20*/  ISETP.NE.AND P5, PT, R82, RZ, PT ;  /* 0x000000ff5200720c */ /* 0x000fe40003fa5270 */
[----:B------:R-:W1:Y:S01]  /*3c30*/  S2R R82, SR_TID.X ;  /* 0x0000000000527919 */ /* 0x000e620000002100 */
[----:B------:R-:W-:Y:S01]  /*3c40*/  LOP3.LUT R58, R15, 0x7f, R0, 0xf8, !PT ;  /* 0x0000007f0f3a7812 */ /* 0x000fe200078ef800 */
[----:B------:R-:W-:Y:S01]  /*3c50*/  @!P2 FMUL R41, R41, 16777216 ;  /* 0x4b8000002929a820 */ /* 0x000fe20000400000 */
[----:B0-----:R-:W-:Y:S01]  /*3c60*/  ULEA UR4, UR5, UR4, 0x18 ;  /* 0x0000000405047291 */ /* 0x001fe2000f8ec03f */
[----:B------:R-:W-:Y:S01]  /*3c70*/  @!P0 FMUL R36, R36, 16777216 ;  /* 0x4b80000024248820 */ /* 0x000fe20000400000 */
[----:B------:R-:W-:Y:S01]  /*3c80*/  @!P0 FMUL R13, R13, 16777216 ;  /* 0x4b8000000d0d8820 */ /* 0x000fe20000400000 */
[----:B------:R-:W-:Y:S02]  /*3c90*/  SHF.R.S32.HI R11, RZ, 0x1f, R15 ;  /* 0x0000001fff0b7819 */ /* 0x000fe4000001140f */
[----:B------:R-:W-:-:S02]  /*3ca0*/  ISETP.LT.U32.AND P0, PT, R58, 0xc000, PT ;  /* 0x0000c0003a00780c */ /* 0x000fc40003f01070 */
[----:B------:R-:W-:Y:S01]  /*3cb0*/  LOP3.LUT R15, R14, 0x20, RZ, 0xfc, !PT ;  /* 0x000000200e0f7812 */ /* 0x000fe200078efcff */
[----:B------:R-:W0:Y:S01]  /*3cc0*/  MUFU.RCP R41, R41 ;  /* 0x0000002900297308 */ /* 0x000e220000001000 */
[----:B------:R-:W-:Y:S01]  /*3cd0*/  ISETP.LT.AND.EX P1, PT, R11, RZ, P1, P0 ;  /* 0x000000ff0b00720c */ /* 0x000fe20000f21300 */
[----:B------:R-:W-:Y:S01]  /*3ce0*/  @!P3 FMUL R47, R47, 16777216 ;  /* 0x4b8000002f2fb820 */ /* 0x000fe20000400000 */
[----:B------:R-:W-:Y:S02]  /*3cf0*/  LEA R10, P0, R58, UR8, 0x2 ;  /* 0x000000083a0a7c11 */ /* 0x000fe4000f8010ff */
[----:B------:R-:W-:Y:S02]  /*3d00*/  LOP3.LUT R57, R14, 0x28, RZ, 0xfc, !PT ;  /* 0x000000280e397812 */ /* 0x000fe400078efcff */
[----:B------:R-:W-:Y:S01]  /*3d10*/  LEA R73, R15, UR4, 0x2 ;  /* 0x000000040f497c11 */ /* 0x000fe2000f8e10ff */
[----:B------:R-:W-:Y:S01]  /*3d20*/  @!P4 FMUL R54, R54, 16777216 ;  /* 0x4b8000003636c820 */ /* 0x000fe20000400000 */
[----:B------:R-:W-:Y:S01]  /*3d30*/  LOP3.LUT R15, R14, 0x30, RZ, 0xfc, !PT ;  /* 0x000000300e0f7812 */ /* 0x000fe200078efcff */
[----:B------:R-:W-:Y:S01]  /*3d40*/  @!P6 FMUL R74, R74, 16777216 ;  /* 0x4b8000004a4ae820 */ /* 0x000fe20000400000 */
[----:B------:R-:W-:-:S02]  /*3d50*/  LEA.HI.X R11, R58, UR9, R11, 0x2, P0 ;  /* 0x000000093a0b7c11 */ /* 0x000fc400080f140b */
[----:B-1----:R-:W-:-:S04]  /*3d60*/  SHF.R.U32.HI R59, RZ, 0x4, R82 ;  /* 0x00000004ff3b7819 */ /* 0x002fc80000011652 */
[----:B------:R-:W-:Y:S01]  /*3d70*/  SGXT.U32 R59, R59, 0x3 ;  /* 0x000000033b3b781a */ /* 0x000fe20000000000 */
[----:B------:R-:W1:Y:S01]  /*3d80*/  MUFU.RCP R58, R47 ;  /* 0x0000002f003a7308 */ /* 0x000e620000001000 */
[----:B------:R-:W-:Y:S02]  /*3d90*/  LEA R75, R57, UR4, 0x2 ;  /* 0x00000004394b7c11 */ /* 0x000fe4000f8e10ff */
[----:B------:R-:W-:Y:S02]  /*3da0*/  LEA R59, R59, UR4, 0x2 ;  /* 0x000000043b3b7c11 */ /* 0x000fe4000f8e10ff */
[----:B------:R-:W-:Y:S02]  /*3db0*/  LEA.HI R84, R82, 0x38, RZ, 0x1c ;  /* 0x0000003852547811 */ /* 0x000fe400078fe0ff */
[----:B------:R-:W-:Y:S02]  /*3dc0*/  LOP3.LUT R57, R14, 0x40, RZ, 0xfc, !PT ;  /* 0x000000400e397812 */ /* 0x000fe400078efcff */
[----:B------:R-:W-:-:S02]  /*3dd0*/  LEA R82, R15, UR4, 0x2 ;  /* 0x000000040f527c11 */ /* 0x000fc4000f8e10ff */
[----:B------:R-:W-:Y:S01]  /*3de0*/  LOP3.LUT R15, R14, 0x48, RZ, 0xfc, !PT ;  /* 0x000000480e0f7812 */ /* 0x000fe200078efcff */
[----:B------:R2:W-:Y:S01]  /*3df0*/  STS [R59+0x20], R72 ;  /* 0x000020483b007388 */ /* 0x0005e20000000800 */
[----:B------:R-:W3:Y:S03]  /*3e00*/  MUFU.RCP R54, R54 ;  /* 0x0000003600367308 */ /* 0x000ee60000001000 */
[----:B------:R4:W-:Y:S01]  /*3e10*/  STS [R59+0x60], R25 ;  /* 0x000060193b007388 */ /* 0x0009e20000000800 */
[----:B------:R-:W-:-:S03]  /*3e20*/  @!P2 FMUL R38, R38, 16777216 ;  /* 0x4b8000002626a820 */ /* 0x000fc60000400000 */
[----:B------:R5:W-:Y:S01]  /*3e30*/  STS [R59+0x40], R24 ;  /* 0x000040183b007388 */ /* 0x000be20000000800 */
[----:B--2---:R-:W-:-:S03]  /*3e40*/  LEA R72, R57, UR4, 0x2 ;  /* 0x0000000439487c11 */ /* 0x004fc6000f8e10ff */
[----:B------:R2:W-:Y:S01]  /*3e50*/  STS [R59], R83 ;  /* 0x000000533b007388 */ /* 0x0005e20000000800 */
[----:B------:R-:W-:Y:S01]  /*3e60*/  LEA R57, R15, UR4, 0x2 ;  /* 0x000000040f397c11 */ /* 0x000fe2000f8e10ff */
[----:B----4-:R-:W4:Y:S01]  /*3e70*/  MUFU.RCP R25, R74 ;  /* 0x0000004a00197308 */ /* 0x010f220000001000 */
[C---:B------:R-:W-:Y:S01]  /*3e80*/  LOP3.LUT R15, R14.reuse, 0x58, RZ, 0xfc, !PT ;  /* 0x000000580e0f7812 */ /* 0x040fe200078efcff */
[----:B------:R-:W-:Y:S01]  /*3e90*/  STS [R73], R32 ;  /* 0x0000002049007388 */ /* 0x000fe20000000800 */
[----:B-----5:R-:W-:-:S03]  /*3ea0*/  LOP3.LUT R24, R14, 0x50, RZ, 0xfc, !PT ;  /* 0x000000500e187812 */ /* 0x020fc600078efcff */
[----:B------:R5:W-:Y:S01]  /*3eb0*/  STS [R75], R26 ;  /* 0x0000001a4b007388 */ /* 0x000be20000000800 */
[----:B--2---:R-:W-:Y:S01]  /*3ec0*/  LEA R83, R84, UR4, 0x2 ;  /* 0x0000000454537c11 */ /* 0x004fe2000f8e10ff */
[----:B0-----:R-:W-:Y:S02]  /*3ed0*/  FMUL R41, R41, R38 ;  /* 0x0000002629297220 */ /* 0x001fe40000400000 */
[----:B------:R-:W-:Y:S01]  /*3ee0*/  STS [R82], R27 ;  /* 0x0000001b52007388 */ /* 0x000fe20000000800 */
[----:B------:R-:W-:Y:S01]  /*3ef0*/  LEA R15, R15, UR4, 0x2 ;  /* 0x000000040f0f7c11 */ /* 0x000fe2000f8e10ff */
[----:B------:R-:W0:Y:S02]  /*3f00*/  MUFU.RCP R36, R36 ;  /* 0x0000002400247308 */ /* 0x000e240000001000 */
[----:B------:R-:W-:Y:S01]  /*3f10*/  STS [R83], R20 ;  /* 0x0000001453007388 */ /* 0x000fe20000000800 */
[----:B-----5:R-:W-:Y:S01]  /*3f20*/  LEA R26, R24, UR4, 0x2 ;  /* 0x00000004181a7c11 */ /* 0x020fe2000f8e10ff */
[----:B------:R-:W-:-:S02]  /*3f30*/  @!P3 FMUL R45, R45, 16777216 ;  /* 0x4b8000002d2db820 */ /* 0x000fc40000400000 */
[----:B------:R-:W-:Y:S01]  /*3f40*/  STS [R72], R21 ;  /* 0x0000001548007388 */ /* 0x000fe20000000800 */
[----:B------:R-:W-:-:S03]  /*3f50*/  LOP3.LUT R24, R14, 0x60, RZ, 0xfc, !PT ;  /* 0x000000600e187812 */ /* 0x000fc600078efcff */
[----:B------:R-:W-:Y:S01]  /*3f60*/  STS [R57], R22 ;  /* 0x0000001639007388 */ /* 0x000fe20000000800 */
[----:B------:R-:W-:-:S03]  /*3f70*/  @!P4 FMUL R51, R51, 16777216 ;  /* 0x4b8000003333c820 */ /* 0x000fc60000400000 */
[----:B------:R-:W-:Y:S01]  /*3f80*/  STS [R26], R37 ;  /* 0x000000251a007388 */ /* 0x000fe20000000800 */
[----:B------:R-:W-:Y:S01]  /*3f90*/  @!P6 FMUL R56, R56, 16777216 ;  /* 0x4b8000003838e820 */ /* 0x000fe20000400000 */
[----:B-1----:R-:W-:Y:S02]  /*3fa0*/  FMUL R58, R58, R45 ;  /* 0x0000002d3a3a7220 */ /* 0x002fe40000400000 */
[----:B------:R1:W-:Y:S01]  /*3fb0*/  STS [R15], R41 ;  /* 0x000000290f007388 */ /* 0x0003e20000000800 */
[----:B------:R-:W-:Y:S01]  /*3fc0*/  LEA R24, R24, UR4, 0x2 ;  /* 0x0000000418187c11 */ /* 0x000fe2000f8e10ff */
[----:B---3--:R-:W-:Y:S01]  /*3fd0*/  FMUL R51, R54, R51 ;  /* 0x0000003336337220 */ /* 0x008fe20000400000 */
[----:B------:R-:W-:Y:S01]  /*3fe0*/  ISETP.NE.AND P6, PT, R86, RZ, PT ;  /* 0x000000ff5600720c */ /* 0x000fe20003fc5270 */
[----:B------:R-:W-:Y:S01]  /*3ff0*/  FMUL R63, R63, R41 ;  /* 0x000000293f3f7220 */ /* 0x000fe20000400000 */
[----:B------:R-:W-:Y:S02]  /*4000*/  ISETP.NE.AND P2, PT, R87, RZ, PT ;  /* 0x000000ff5700720c */ /* 0x000fe40003f45270 */
[----:B-1----:R-:W-:-:S02]  /*4010*/  LOP3.LUT R15, R14, 0x68, RZ, 0xfc, !PT ;  /* 0x000000680e0f7812 */ /* 0x002fc400078efcff */
[----:B------:R-:W-:Y:S01]  /*4020*/  LOP3.LUT R14, R14, 0x70, RZ, 0xfc, !PT ;  /* 0x000000700e0e7812 */ /* 0x000fe200078efcff */
[-C--:B------:R-:W-:Y:S01]  /*4030*/  FMUL R22, R18, R41.reuse ;  /* 0x0000002912167220 */ /* 0x080fe20000400000 */
[----:B------:R-:W-:Y:S01]  /*4040*/  LEA R15, R15, UR4, 0x2 ;  /* 0x000000040f0f7c11 */ /* 0x000fe2000f8e10ff */
[----:B----4-:R-:W-:Y:S01]  /*4050*/  FMUL R25, R25, R56 ;  /* 0x0000003819197220 */ /* 0x010fe20000400000 */
[----:B------:R-:W-:Y:S01]  /*4060*/  LEA R14, R14, UR4, 0x2 ;  /* 0x000000040e0e7c11 */ /* 0x000fe2000f8e10ff */
[-C--:B------:R-:W-:Y:S01]  /*4070*/  FMUL R60, R60, R41.reuse ;  /* 0x000000293c3c7220 */ /* 0x080fe20000400000 */
[-C--:B------:R-:W-:Y:S01]  /*4080*/  FMUL R21, R40, R41.reuse ;  /* 0x0000002928157220 */ /* 0x080fe20000400000 */
[-C--:B------:R-:W-:Y:S01]  /*4090*/  FMUL R61, R61, R41.reuse ;  /* 0x000000293d3d7220 */ /* 0x080fe20000400000 */
[-C--:B------:R-:W-:Y:S01]  /*40a0*/  FMUL R20, R16, R41.reuse ;  /* 0x0000002910147220 */ /* 0x080fe20000400000 */
[-C--:B------:R-:W-:Y:S01]  /*40b0*/  FMUL R62, R62, R41.reuse ;  /* 0x000000293e3e7220 */ /* 0x080fe20000400000 */
[----:B------:R-:W-:Y:S01]  /*40c0*/  FMUL R27, R17, R41 ;  /* 0x00000029111b7220 */ /* 0x000fe20000400000 */
[-C--:B------:R-:W-:Y:S01]  /*40d0*/  FMUL R26, R39, R58.reuse ;  /* 0x0000003a271a7220 */ /* 0x080fe20000400000 */
[----:B------:R1:W-:Y:S01]  /*40e0*/  STS [R24], R58 ;  /* 0x0000003a18007388 */ /* 0x0003e20000000800 */
[-C--:B------:R-:W-:Y:S01]  /*40f0*/  FMUL R64, R64, R58.reuse ;  /* 0x0000003a40407220 */ /* 0x080fe20000400000 */
[-C--:B------:R-:W-:Y:S01]  /*4100*/  FMUL R37, R19, R58.reuse ;  /* 0x0000003a13257220 */ /* 0x080fe20000400000 */
[-C--:B------:R-:W-:Y:S01]  /*4110*/  FMUL R65, R65, R58.reuse ;  /* 0x0000003a41417220 */ /* 0x080fe20000400000 */
[-C--:B------:R-:W-:Y:S01]  /*4120*/  FMUL R66, R66, R58.reuse ;  /* 0x0000003a42427220 */ /* 0x080fe20000400000 */
[-C--:B------:R-:W-:Y:S01]  /*4130*/  FMUL R39, R42, R58.reuse ;  /* 0x0000003a2a277220 */ /* 0x080fe20000400000 */
[-C--:B------:R-:W-:Y:S01]  /*4140*/  FMUL R67, R67, R58.reuse ;  /* 0x0000003a43437220 */ /* 0x080fe20000400000 */
[----:B------:R-:W-:Y:S01]  /*4150*/  FMUL R32, R43, R58 ;  /* 0x0000003a2b207220 */ /* 0x000fe20000400000 */
[----:B------:R-:W-:Y:S01]  /*4160*/  STS [R15], R51 ;  /* 0x000000330f007388 */ /* 0x000fe20000000800 */
[----:B-1----:R-:W-:Y:S01]  /*4170*/  IADD3 R24, P0, R8, UR10, RZ ;  /* 0x0000000a08187c10 */ /* 0x002fe2000ff1e0ff */
        /* <DEDUP_REMOVED lines=8> */
[----:B------:R1:W-:Y:S01]  /*4200*/  STS [R14], R25 ;  /* 0x000000190e007388 */ /* 0x0003e20000000800 */
[----:B------:R-:W-:Y:S01]  /*4210*/  F2FP.BF16.F32.PACK_AB R19, R22, R63 ;  /* 0x0000003f1613723e */ /* 0x000fe200000010ff */
[----:B0-----:R-:W-:Y:S01]  /*4220*/  FMUL R36, R36, R13 ;  /* 0x0000000d24247220 */ /* 0x001fe20000400000 */
[----:B------:R-:W-:-:S02]  /*4230*/  F2FP.BF16.F32.PACK_AB R16, R21, R60 ;  /* 0x0000003c1510723e */ /* 0x000fc400000010ff */
[----:B------:R-:W-:Y:S02]  /*4240*/  F2FP.BF16.F32.PACK_AB R17, R20, R61 ;  /* 0x0000003d1411723e */ /* 0x000fe400000010ff */
[----:B------:R-:W-:Y:S02]  /*4250*/  F2FP.BF16.F32.PACK_AB R18, R27, R62 ;  /* 0x0000003e1b12723e */ /* 0x000fe400000010ff */
[----:B------:R-:W-:Y:S02]  /*4260*/  LEA R22, R12, UR4, 0x2 ;  /* 0x000000040c167c11 */ /* 0x000fe4000f8e10ff */
[----:B-1----:R-:W-:Y:S02]  /*4270*/  IADD3.X R25, R5, UR11, RZ, P0, !PT ;  /* 0x0000000b05197c10 */ /* 0x002fe400087fe4ff */
[----:B------:R-:W-:Y:S02]  /*4280*/  ISETP.NE.AND P4, PT, R88, RZ, PT ;  /* 0x000000ff5800720c */ /* 0x000fe40003f85270 */
[----:B------:R-:W-:-:S02]  /*4290*/  F2FP.BF16.F32.PACK_AB R12, R37, R64 ;  /* 0x00000040250c723e */ /* 0x000fc400000010ff */
[----:B------:R-:W-:Y:S02]  /*42a0*/  F2FP.BF16.F32.PACK_AB R13, R26, R65 ;  /* 0x000000411a0d723e */ /* 0x000fe400000010ff */
[----:B------:R-:W-:Y:S02]  /*42b0*/  F2FP.BF16.F32.PACK_AB R14, R39, R66 ;  /* 0x00000042270e723e */ /* 0x000fe400000010ff */
[----:B------:R-:W-:Y:S02]  /*42c0*/  F2FP.BF16.F32.PACK_AB R15, R32, R67 ;  /* 0x00000043200f723e */ /* 0x000fe400000010ff */
[----:B------:R-:W-:Y:S02]  /*42d0*/  IADD3 R8, P0, R9, UR10, RZ ;  /* 0x0000000a09087c10 */ /* 0x000fe4000ff1e0ff */
[----:B------:R-:W-:Y:S01]  /*42e0*/  ISETP.NE.AND P3, PT, R89, RZ, PT ;  /* 0x000000ff5900720c */ /* 0x000fe20003f65270 */
        /* <DEDUP_REMOVED lines=8> */
[-C--:B------:R-:W-:Y:S01]  /*4370*/  FMUL R42, R33, R36.reuse ;  /* 0x00000024212a7220 */ /* 0x080fe20000400000 */
[-C--:B------:R-:W-:Y:S01]  /*4380*/  FMUL R33, R34, R36.reuse ;  /* 0x0000002422217220 */ /* 0x080fe20000400000 */
[----:B------:R-:W-:Y:S01]  /*4390*/  @P6 STG.E.128 desc[UR6][R80.64], R16 ;  /* 0x0000001050006986 */ /* 0x000fe2000c101d06 */
[----:B------:R-:W-:Y:S01]  /*43a0*/  IADD3.X R9, R6, UR11, RZ, P0, !PT ;  /* 0x0000000b06097c10 */ /* 0x000fe200087fe4ff */
[-C--:B------:R-:W-:Y:S01]  /*43b0*/  FMUL R28, R28, R36.reuse ;  /* 0x000000241c1c7220 */ /* 0x080fe20000400000 */
[-C--:B------:R-:W-:Y:S01]  /*43c0*/  FMUL R27, R23, R36.reuse ;  /* 0x00000024171b7220 */ /* 0x080fe20000400000 */
[-C--:B------:R-:W-:Y:S01]  /*43d0*/  FMUL R29, R29, R36.reuse ;  /* 0x000000241d1d7220 */ /* 0x080fe20000400000 */
[-C--:B------:R-:W-:Y:S01]  /*43e0*/  FMUL R30, R30, R36.reuse ;  /* 0x000000241e1e7220 */ /* 0x080fe20000400000 */
[-C--:B------:R-:W-:Y:S01]  /*43f0*/  FMUL R31, R31, R36.reuse ;  /* 0x000000241f1f7220 */ /* 0x080fe20000400000 */
[----:B------:R-:W-:Y:S01]  /*4400*/  FMUL R34, R35, R36 ;  /* 0x0000002423227220 */ /* 0x000fe20000400000 */
[----:B------:R-:W-:Y:S01]  /*4410*/  @P2 STG.E.128 desc[UR6][R24.64], R12 ;  /* 0x0000000c18002986 */ /* 0x000fe2000c101d06 */
[----:B------:R-:W-:-:S02]  /*4420*/  IADD3 R2, P0, R2, UR10, RZ ;  /* 0x0000000a02027c10 */ /* 0x000fc4000ff1e0ff */
[----:B------:R-:W-:Y:S01]  /*4430*/  IADD3 R6, P2, R7, UR10, RZ ;  /* 0x0000000a07067c10 */ /* 0x000fe2000ff5e0ff */
[----:B------:R0:W-:Y:S01]  /*4440*/  STS [R22], R36 ;  /* 0x0000002416007388 */ /* 0x0001e20000000800 */
[----:B------:R-:W-:Y:S02]  /*4450*/  F2FP.BF16.F32.PACK_AB R20, R41, R68 ;  /* 0x000000442914723e */ /* 0x000fe400000010ff */
[----:B------:R-:W-:Y:S02]  /*4460*/  F2FP.BF16.F32.PACK_AB R21, R46, R69 ;  /* 0x000000452e15723e */ /* 0x000fe400000010ff */
[----:B------:R-:W-:Y:S02]  /*4470*/  F2FP.BF16.F32.PACK_AB R23, R38, R71 ;  /* 0x000000472617723e */ /* 0x000fe400000010ff */
[----:B------:R-:W-:Y:S02]  /*4480*/  IADD3.X R3, R3, UR11, RZ, P0, !PT ;  /* 0x0000000b03037c10 */ /* 0x000fe400087fe4ff */
[----:B------:R-:W-:-:S02]  /*4490*/  F2FP.BF16.F32.PACK_AB R76, R45, R76 ;  /* 0x0000004c2d4c723e */ /* 0x000fc400000010ff */
[----:B0-----:R-:W-:Y:S02]  /*44a0*/  F2FP.BF16.F32.PACK_AB R22, R43, R70 ;  /* 0x000000462b16723e */ /* 0x001fe400000010ff */
[----:B------:R-:W-:Y:S02]  /*44b0*/  F2FP.BF16.F32.PACK_AB R77, R52, R77 ;  /* 0x0000004d344d723e */ /* 0x000fe400000010ff */
[----:B------:R-:W-:Y:S02]  /*44c0*/  F2FP.BF16.F32.PACK_AB R78, R53, R78 ;  /* 0x0000004e354e723e */ /* 0x000fe400000010ff */
[----:B------:R-:W-:Y:S02]  /*44d0*/  F2FP.BF16.F32.PACK_AB R79, R40, R79 ;  /* 0x0000004f284f723e */ /* 0x000fe400000010ff */
[----:B------:R-:W-:Y:S02]  /*44e0*/  IADD3.X R7, R4, UR11, RZ, P2, !PT ;  /* 0x0000000b04077c10 */ /* 0x000fe400097fe4ff */
[----:B------:R-:W-:-:S02]  /*44f0*/  F2FP.BF16.F32.PACK_AB R28, R27, R28 ;  /* 0x0000001c1b1c723e */ /* 0x000fc400000010ff */
[----:B------:R-:W-:Y:S02]  /*4500*/  F2FP.BF16.F32.PACK_AB R29, R42, R29 ;  /* 0x0000001d2a1d723e */ /* 0x000fe400000010ff */
[----:B------:R-:W-:Y:S02]  /*4510*/  F2FP.BF16.F32.PACK_AB R30, R33, R30 ;  /* 0x0000001e211e723e */ /* 0x000fe400000010ff */
[----:B------:R-:W-:Y:S01]  /*4520*/  F2FP.BF16.F32.PACK_AB R31, R34, R31 ;  /* 0x0000001f221f723e */ /* 0x000fe200000010ff */
[----:B------:R0:W-:Y:S04]  /*4530*/  @P4 STG.E.128 desc[UR6][R8.64], R20 ;  /* 0x0000001408004986 */ /* 0x0001e8000c101d06 */
[----:B------:R0:W-:Y:S04]  /*4540*/  @P3 STG.E.128 desc[UR6][R2.64], R76 ;  /* 0x0000004c02003986 */ /* 0x0001e8000c101d06 */
[----:B------:R0:W-:Y:S01]  /*4550*/  @P5 STG.E.128 desc[UR6][R6.64], R28 ;  /* 0x0000001c06005986 */ /* 0x0001e2000c101d06 */
[----:B------:R-:W-:-:S04]  /*4560*/  LOP3.LUT R0, R0, 0x7f, RZ, 0xc0, !PT ;  /* 0x0000007f00007812 */ /* 0x000fc800078ec0ff */
[----:B------:R-:W-:Y:S01]  /*4570*/  LEA R0, R0, UR4, 0x2 ;  /* 0x0000000400007c11 */ /* 0x000fe2000f8e10ff */
[----:B------:R-:W-:Y:S06]  /*4580*/  BAR.SYNC.DEFER_BLOCKING 0x0 ;  /* 0x0000000000007b1d */ /* 0x000fec0000010000 */
[----:B------:R-:W-:Y:S05]  /*4590*/  @!P1 EXIT ;  /* 0x000000000000994d */ /* 0x000fea0003800000 */
[----:B0-----:R-:W0:Y:S04]  /*45a0*/  LDS R3, [R0] ;  /* 0x0000000000037984 */ /* 0x001e280000000800 */
[----:B0-----:R-:W-:Y:S01]  /*45b0*/  STG.E desc[UR6][R10.64], R3 ;  /* 0x000000030a007986 */ /* 0x001fe2000c101906 */
[----:B------:R-:W-:Y:S05]  /*45c0*/  EXIT ;  /* 0x000000000000794d */ /* 0x000fea0003800000 */
.L_x_0:
[----:B------:R-:W-:-:S00]  /*45d0*/  BRA `(.L_x_0) ;  /* 0xfffffffc00fc7947 */ /* 0x000fc0000383ffff */
[----:B------:R-:W-:-:S00]  /*45e0*/  NOP ;  /* 0x0000000000007918 */ /* 0x000fc00000000000 */
        /* <DEDUP_REMOVED lines=9> */
.L_x_1:


//--------------------- .nv.global.init           --------------------------
	.section	.nv.global.init,"aw",@progbits
.nv.global.init:
	.type		_$_str,@object
	.size		_$_str,(_$_str_$_2 - _$_str)
_$_str:
        /*0000*/ 	.byte	0x5f, 0x5f, 0x43, 0x55, 0x44, 0x41, 0x5f, 0x46, 0x54, 0x5a, 0x00
	.type		_$_str_$_2,@object
	.size		_$_str_$_2,(.L_1 - _$_str_$_2)
_$_str_$_2:
        /*000b*/ 	.byte	0x5f, 0x5f, 0x43, 0x55, 0x44, 0x41, 0x5f, 0x50, 0x52, 0x45, 0x43, 0x5f, 0x53, 0x51, 0x52, 0x54
        /*001b*/ 	.byte	0x00
.L_1:


//--------------------- .nv.shared.l2norm_fwd_kernel --------------------------
	.section	.nv.shared.l2norm_fwd_kernel,"aw",@nobits
	.sectionflags	@""
	.align	16
	.zero		1024


//--------------------- .nv.shared.reserved.0     --------------------------
	.section	.nv.shared.reserved.0,"aw",@nobits
	.weak		__nv_reservedSMEM_offset_0_alias
	.size		__nv_reservedSMEM_offset_0_alias, 0, 0
	.other		__nv_reservedSMEM_offset_0_alias,@"STO_CUDA_RESERVED_SHARED STV_DEFAULT"
__nv_reservedSMEM_offset_0_alias:
	.zero		0


//--------------------- .nv.constant0.l2norm_fwd_kernel --------------------------
	.section	.nv.constant0.l2norm_fwd_kernel,"a",@progbits
	.sectionflags	@""
	.align	4
.nv.constant0.l2norm_fwd_kernel:
	.zero		568


//--------------------- SYMBOLS --------------------------

	.type		.nv.reservedSmem.offset0,@object
	.size		.nv.reservedSmem.offset0,0x4
